//
// Generated by NVIDIA NVVM Compiler
//
// Compiler Build ID: CL-36424714
// Cuda compilation tools, release 13.0, V13.0.88
// Based on NVVM 20.0.0
//

.version 9.0
.target sm_100
.address_size 64

	// .globl	_Z13trainGMM_CUDAPhS_PfS0_S_ii

.visible .entry _Z13trainGMM_CUDAPhS_PfS0_S_ii(
	.param .u64 .ptr .align 1 _Z13trainGMM_CUDAPhS_PfS0_S_ii_param_0,
	.param .u64 .ptr .align 1 _Z13trainGMM_CUDAPhS_PfS0_S_ii_param_1,
	.param .u64 .ptr .align 1 _Z13trainGMM_CUDAPhS_PfS0_S_ii_param_2,
	.param .u64 .ptr .align 1 _Z13trainGMM_CUDAPhS_PfS0_S_ii_param_3,
	.param .u64 .ptr .align 1 _Z13trainGMM_CUDAPhS_PfS0_S_ii_param_4,
	.param .u32 _Z13trainGMM_CUDAPhS_PfS0_S_ii_param_5,
	.param .u32 _Z13trainGMM_CUDAPhS_PfS0_S_ii_param_6
)
{
	.reg .pred 	%p<17>;
	.reg .b16 	%rs<12>;
	.reg .b32 	%r<58>;
	.reg .b32 	%f<84>;
	.reg .b64 	%rd<33>;
	.reg .b64 	%fd<63>;

	ld.param.u64 	%rd11, [_Z13trainGMM_CUDAPhS_PfS0_S_ii_param_0];
	ld.param.u64 	%rd12, [_Z13trainGMM_CUDAPhS_PfS0_S_ii_param_2];
	ld.param.u64 	%rd13, [_Z13trainGMM_CUDAPhS_PfS0_S_ii_param_3];
	ld.param.u64 	%rd14, [_Z13trainGMM_CUDAPhS_PfS0_S_ii_param_4];
	ld.param.u32 	%r19, [_Z13trainGMM_CUDAPhS_PfS0_S_ii_param_5];
	ld.param.u32 	%r20, [_Z13trainGMM_CUDAPhS_PfS0_S_ii_param_6];
	mov.u32 	%r21, %ctaid.x;
	mov.u32 	%r22, %ntid.x;
	mov.u32 	%r23, %tid.x;
	mad.lo.s32 	%r1, %r21, %r22, %r23;
	mov.u32 	%r24, %ctaid.y;
	mov.u32 	%r25, %ntid.y;
	mov.u32 	%r26, %tid.y;
	mad.lo.s32 	%r27, %r24, %r25, %r26;
	setp.ge.s32 	%p1, %r1, %r19;
	setp.ge.s32 	%p2, %r27, %r20;
	or.pred  	%p3, %p1, %p2;
	@%p3 bra 	$L__BB0_28;
	cvta.to.global.u64 	%rd15, %rd12;
	cvta.to.global.u64 	%rd16, %rd11;
	cvta.to.global.u64 	%rd17, %rd14;
	cvta.to.global.u64 	%rd18, %rd13;
	mul.lo.s32 	%r28, %r20, %r1;
	cvt.s64.s32 	%rd19, %r28;
	cvt.u64.u32 	%rd20, %r27;
	add.s64 	%rd21, %rd19, %rd20;
	add.s64 	%rd1, %rd16, %rd21;
	add.s32 	%r29, %r28, %r27;
	mul.lo.s32 	%r30, %r29, 3;
	cvt.s64.s32 	%rd22, %r30;
	mul.wide.s32 	%rd23, %r30, 4;
	add.s64 	%rd32, %rd15, %rd23;
	add.s64 	%rd3, %rd18, %rd23;
	add.s64 	%rd4, %rd17, %rd22;
	ld.global.u8 	%r31, [%rd1];
	ld.global.u8 	%r32, [%rd4];
	sub.s32 	%r3, %r31, %r32;
	mul.lo.s32 	%r4, %r3, %r3;
	cvt.rn.f64.u32 	%fd1, %r4;
	ld.global.f32 	%f23, [%rd3];
	cvt.f64.f32 	%fd2, %f23;
	mul.f64 	%fd3, %fd2, 0d4008000000000000;
	setp.leu.f64 	%p4, %fd3, %fd1;
	@%p4 bra 	$L__BB0_3;
	abs.s32 	%r35, %r3;
	ld.global.f32 	%f28, [%rd32];
	mov.f32 	%f29, 0f3F800000;
	sub.f32 	%f30, %f29, %f28;
	cvt.f64.f32 	%fd7, %f30;
	cvt.f64.f32 	%fd8, %f28;
	fma.rn.f64 	%fd9, %fd7, 0d3F747AE147AE147B, %fd8;
	cvt.rn.f32.f64 	%f31, %fd9;
	st.global.f32 	[%rd32], %f31;
	cvt.f64.f32 	%fd10, %f31;
	mov.f64 	%fd11, 0d3F747AE147AE147B;
	div.rn.f64 	%fd12, %fd11, %fd10;
	cvt.rn.f64.u32 	%fd13, %r35;
	ld.global.u8 	%rs1, [%rd4];
	cvt.rn.f64.u16 	%fd14, %rs1;
	fma.rn.f64 	%fd15, %fd12, %fd13, %fd14;
	cvt.rzi.u32.f64 	%r36, %fd15;
	st.global.u8 	[%rd4], %r36;
	ld.global.f32 	%f32, [%rd32];
	cvt.f64.f32 	%fd16, %f32;
	div.rn.f64 	%fd17, %fd11, %fd16;
	cvt.rn.f32.u32 	%f33, %r4;
	ld.global.f32 	%f34, [%rd3];
	sub.f32 	%f35, %f33, %f34;
	cvt.f64.f32 	%fd18, %f35;
	cvt.f64.f32 	%fd19, %f34;
	fma.rn.f64 	%fd20, %fd17, %fd18, %fd19;
	cvt.rn.f32.f64 	%f36, %fd20;
	st.global.f32 	[%rd3], %f36;
	mov.b32 	%r54, 0;
	bra.uni 	$L__BB0_4;
$L__BB0_3:
	ld.global.f32 	%f24, [%rd32];
	mov.f32 	%f25, 0f00000000;
	sub.f32 	%f26, %f25, %f24;
	cvt.f64.f32 	%fd4, %f26;
	cvt.f64.f32 	%fd5, %f24;
	fma.rn.f64 	%fd6, %fd4, 0d3F747AE147AE147B, %fd5;
	cvt.rn.f32.f64 	%f27, %fd6;
	st.global.f32 	[%rd32], %f27;
	mov.b32 	%r54, 1;
$L__BB0_4:
	ld.global.u8 	%r37, [%rd1];
	ld.global.u8 	%r38, [%rd4+1];
	sub.s32 	%r6, %r37, %r38;
	mul.lo.s32 	%r7, %r6, %r6;
	cvt.rn.f64.u32 	%fd21, %r7;
	ld.global.f32 	%f37, [%rd3+4];
	cvt.f64.f32 	%fd22, %f37;
	mul.f64 	%fd23, %fd22, 0d4008000000000000;
	setp.gt.f64 	%p5, %fd23, %fd21;
	@%p5 bra 	$L__BB0_6;
	ld.global.f32 	%f38, [%rd32+4];
	mov.f32 	%f39, 0f00000000;
	sub.f32 	%f40, %f39, %f38;
	cvt.f64.f32 	%fd24, %f40;
	cvt.f64.f32 	%fd25, %f38;
	fma.rn.f64 	%fd26, %fd24, 0d3F747AE147AE147B, %fd25;
	cvt.rn.f32.f64 	%f41, %fd26;
	st.global.f32 	[%rd32+4], %f41;
	add.s32 	%r54, %r54, 1;
	bra.uni 	$L__BB0_7;
$L__BB0_6:
	abs.s32 	%r39, %r6;
	ld.global.f32 	%f42, [%rd32+4];
	mov.f32 	%f43, 0f3F800000;
	sub.f32 	%f44, %f43, %f42;
	cvt.f64.f32 	%fd27, %f44;
	cvt.f64.f32 	%fd28, %f42;
	fma.rn.f64 	%fd29, %fd27, 0d3F747AE147AE147B, %fd28;
	cvt.rn.f32.f64 	%f45, %fd29;
	st.global.f32 	[%rd32+4], %f45;
	cvt.f64.f32 	%fd30, %f45;
	mov.f64 	%fd31, 0d3F747AE147AE147B;
	div.rn.f64 	%fd32, %fd31, %fd30;
	cvt.rn.f64.u32 	%fd33, %r39;
	ld.global.u8 	%rs2, [%rd4+1];
	cvt.rn.f64.u16 	%fd34, %rs2;
	fma.rn.f64 	%fd35, %fd32, %fd33, %fd34;
	cvt.rzi.u32.f64 	%r40, %fd35;
	st.global.u8 	[%rd4+1], %r40;
	ld.global.f32 	%f46, [%rd32+4];
	cvt.f64.f32 	%fd36, %f46;
	div.rn.f64 	%fd37, %fd31, %fd36;
	cvt.rn.f32.u32 	%f47, %r7;
	ld.global.f32 	%f48, [%rd3+4];
	sub.f32 	%f49, %f47, %f48;
	cvt.f64.f32 	%fd38, %f49;
	cvt.f64.f32 	%fd39, %f48;
	fma.rn.f64 	%fd40, %fd37, %fd38, %fd39;
	cvt.rn.f32.f64 	%f50, %fd40;
	st.global.f32 	[%rd3+4], %f50;
$L__BB0_7:
	ld.global.u8 	%r41, [%rd1];
	ld.global.u8 	%r42, [%rd4+2];
	sub.s32 	%r10, %r41, %r42;
	mul.lo.s32 	%r11, %r10, %r10;
	cvt.rn.f64.u32 	%fd41, %r11;
	ld.global.f32 	%f51, [%rd3+8];
	cvt.f64.f32 	%fd42, %f51;
	mul.f64 	%fd43, %fd42, 0d4008000000000000;
	setp.gt.f64 	%p6, %fd43, %fd41;
	@%p6 bra 	$L__BB0_9;
	ld.global.f32 	%f52, [%rd32+8];
	mov.f32 	%f53, 0f00000000;
	sub.f32 	%f54, %f53, %f52;
	cvt.f64.f32 	%fd44, %f54;
	cvt.f64.f32 	%fd45, %f52;
	fma.rn.f64 	%fd46, %fd44, 0d3F747AE147AE147B, %fd45;
	cvt.rn.f32.f64 	%f55, %fd46;
	st.global.f32 	[%rd32+8], %f55;
	add.s32 	%r54, %r54, 1;
	bra.uni 	$L__BB0_10;
$L__BB0_9:
	abs.s32 	%r43, %r10;
	ld.global.f32 	%f56, [%rd32+8];
	mov.f32 	%f57, 0f3F800000;
	sub.f32 	%f58, %f57, %f56;
	cvt.f64.f32 	%fd47, %f58;
	cvt.f64.f32 	%fd48, %f56;
	fma.rn.f64 	%fd49, %fd47, 0d3F747AE147AE147B, %fd48;
	cvt.rn.f32.f64 	%f59, %fd49;
	st.global.f32 	[%rd32+8], %f59;
	cvt.f64.f32 	%fd50, %f59;
	mov.f64 	%fd51, 0d3F747AE147AE147B;
	div.rn.f64 	%fd52, %fd51, %fd50;
	cvt.rn.f64.u32 	%fd53, %r43;
	ld.global.u8 	%rs3, [%rd4+2];
	cvt.rn.f64.u16 	%fd54, %rs3;
	fma.rn.f64 	%fd55, %fd52, %fd53, %fd54;
	cvt.rzi.u32.f64 	%r44, %fd55;
	st.global.u8 	[%rd4+2], %r44;
	ld.global.f32 	%f60, [%rd32+8];
	cvt.f64.f32 	%fd56, %f60;
	div.rn.f64 	%fd57, %fd51, %fd56;
	cvt.rn.f32.u32 	%f61, %r11;
	ld.global.f32 	%f62, [%rd3+8];
	sub.f32 	%f63, %f61, %f62;
	cvt.f64.f32 	%fd58, %f63;
	cvt.f64.f32 	%fd59, %f62;
	fma.rn.f64 	%fd60, %fd57, %fd58, %fd59;
	cvt.rn.f32.f64 	%f64, %fd60;
	st.global.f32 	[%rd3+8], %f64;
$L__BB0_10:
	ld.global.f32 	%f79, [%rd32];
	ld.global.f32 	%f78, [%rd3];
	div.rn.f32 	%f65, %f79, %f78;
	add.s64 	%rd5, %rd32, 4;
	ld.global.f32 	%f3, [%rd32+4];
	ld.global.f32 	%f82, [%rd3+4];
	div.rn.f32 	%f66, %f3, %f82;
	setp.leu.f32 	%p7, %f66, %f65;
	@%p7 bra 	$L__BB0_12;
	st.global.f32 	[%rd32+4], %f79;
	st.global.f32 	[%rd32], %f3;
	ld.global.u8 	%rs4, [%rd4+1];
	ld.global.u8 	%rs5, [%rd4];
	st.global.u8 	[%rd4+1], %rs5;
	st.global.u8 	[%rd4], %rs4;
	ld.global.f32 	%f78, [%rd3+4];
	ld.global.f32 	%f82, [%rd3];
	st.global.f32 	[%rd3+4], %f82;
	st.global.f32 	[%rd3], %f78;
	ld.global.f32 	%f79, [%rd32];
$L__BB0_12:
	add.s64 	%rd6, %rd32, 8;
	ld.global.f32 	%f83, [%rd32+8];
	ld.global.f32 	%f81, [%rd3+8];
	div.rn.f32 	%f67, %f83, %f81;
	div.rn.f32 	%f68, %f79, %f78;
	setp.leu.f32 	%p8, %f67, %f68;
	@%p8 bra 	$L__BB0_14;
	st.global.f32 	[%rd32+8], %f79;
	st.global.f32 	[%rd32], %f83;
	ld.global.u8 	%rs6, [%rd4+2];
	ld.global.u8 	%rs7, [%rd4];
	st.global.u8 	[%rd4+2], %rs7;
	st.global.u8 	[%rd4], %rs6;
	ld.global.f32 	%f69, [%rd3+8];
	ld.global.f32 	%f81, [%rd3];
	st.global.f32 	[%rd3+8], %f81;
	st.global.f32 	[%rd3], %f69;
	ld.global.f32 	%f82, [%rd3+4];
	ld.global.f32 	%f83, [%rd32+8];
$L__BB0_14:
	ld.global.f32 	%f19, [%rd5];
	div.rn.f32 	%f70, %f19, %f82;
	div.rn.f32 	%f71, %f83, %f81;
	setp.leu.f32 	%p9, %f71, %f70;
	@%p9 bra 	$L__BB0_16;
	st.global.f32 	[%rd6], %f19;
	st.global.f32 	[%rd5], %f83;
	ld.global.u8 	%rs8, [%rd4+2];
	ld.global.u8 	%rs9, [%rd4+1];
	st.global.u8 	[%rd4+2], %rs9;
	st.global.u8 	[%rd4+1], %rs8;
	ld.global.f32 	%f72, [%rd3+8];
	ld.global.f32 	%f73, [%rd3+4];
	st.global.f32 	[%rd3+8], %f73;
	st.global.f32 	[%rd3+4], %f72;
	ld.global.f32 	%f83, [%rd6];
$L__BB0_16:
	setp.ne.s32 	%p10, %r54, 3;
	@%p10 bra 	$L__BB0_28;
	setp.neu.f32 	%p11, %f83, 0f00000000;
	@%p11 bra 	$L__BB0_27;
	ld.global.f32 	%f22, [%rd32];
	setp.neu.f32 	%p12, %f22, 0f00000000;
	mov.b64 	%rd30, 0;
	mov.b32 	%r56, -1;
	mov.u64 	%rd31, %rd32;
	@%p12 bra 	$L__BB0_25;
$L__BB0_19:
	setp.neu.f32 	%p14, %f22, 0f00000000;
	@%p14 bra 	$L__BB0_21;
	mov.b32 	%r50, 1065353216;
	st.global.u32 	[%rd32], %r50;
	bra.uni 	$L__BB0_22;
$L__BB0_21:
	mov.b32 	%r49, 1000593162;
	st.global.u32 	[%rd31], %r49;
$L__BB0_22:
	setp.eq.f32 	%p15, %f22, 0f00000000;
	ld.global.u8 	%rs11, [%rd1];
	add.s64 	%rd27, %rd4, %rd30;
	st.global.u8 	[%rd27], %rs11;
	shl.b64 	%rd28, %rd30, 2;
	add.s64 	%rd29, %rd3, %rd28;
	mov.b32 	%r51, 1097859072;
	st.global.u32 	[%rd29], %r51;
	@%p15 bra 	$L__BB0_28;
	min.u32 	%r52, %r56, 2;
	neg.s32 	%r57, %r52;
$L__BB0_24:
	ld.global.f32 	%f75, [%rd32];
	cvt.f64.f32 	%fd61, %f75;
	mul.f64 	%fd62, %fd61, 0d3FEFD70A3D70A3D7;
	cvt.rn.f32.f64 	%f76, %fd62;
	st.global.f32 	[%rd32], %f76;
	add.s32 	%r57, %r57, 1;
	add.s64 	%rd32, %rd32, 4;
	setp.eq.s32 	%p16, %r57, 1;
	@%p16 bra 	$L__BB0_28;
	bra.uni 	$L__BB0_24;
$L__BB0_25:
	ld.global.f32 	%f74, [%rd5];
	setp.eq.f32 	%p13, %f74, 0f00000000;
	mov.b64 	%rd30, 1;
	mov.b32 	%r56, 0;
	mov.u64 	%rd31, %rd5;
	@%p13 bra 	$L__BB0_19;
	mov.b64 	%rd30, 2;
	mov.b32 	%r56, 1;
	mov.u64 	%rd31, %rd6;
	bra.uni 	$L__BB0_19;
$L__BB0_27:
	ld.global.u8 	%rs10, [%rd1];
	st.global.u8 	[%rd4+2], %rs10;
	mov.b32 	%r45, 1097859072;
	st.global.u32 	[%rd3+8], %r45;
$L__BB0_28:
	ret;

}
	// .globl	_Z12testGMM_CUDAPhS_PfS0_S_ii
.visible .entry _Z12testGMM_CUDAPhS_PfS0_S_ii(
	.param .u64 .ptr .align 1 _Z12testGMM_CUDAPhS_PfS0_S_ii_param_0,
	.param .u64 .ptr .align 1 _Z12testGMM_CUDAPhS_PfS0_S_ii_param_1,
	.param .u64 .ptr .align 1 _Z12testGMM_CUDAPhS_PfS0_S_ii_param_2,
	.param .u64 .ptr .align 1 _Z12testGMM_CUDAPhS_PfS0_S_ii_param_3,
	.param .u64 .ptr .align 1 _Z12testGMM_CUDAPhS_PfS0_S_ii_param_4,
	.param .u32 _Z12testGMM_CUDAPhS_PfS0_S_ii_param_5,
	.param .u32 _Z12testGMM_CUDAPhS_PfS0_S_ii_param_6
)
{
	.reg .pred 	%p<10>;
	.reg .b16 	%rs<10>;
	.reg .b32 	%r<30>;
	.reg .b32 	%f<10>;
	.reg .b64 	%rd<22>;
	.reg .b64 	%fd<10>;

	ld.param.u64 	%rd5, [_Z12testGMM_CUDAPhS_PfS0_S_ii_param_0];
	ld.param.u64 	%rd6, [_Z12testGMM_CUDAPhS_PfS0_S_ii_param_1];
	ld.param.u64 	%rd7, [_Z12testGMM_CUDAPhS_PfS0_S_ii_param_2];
	ld.param.u64 	%rd8, [_Z12testGMM_CUDAPhS_PfS0_S_ii_param_3];
	ld.param.u64 	%rd9, [_Z12testGMM_CUDAPhS_PfS0_S_ii_param_4];
	ld.param.u32 	%r6, [_Z12testGMM_CUDAPhS_PfS0_S_ii_param_5];
	ld.param.u32 	%r7, [_Z12testGMM_CUDAPhS_PfS0_S_ii_param_6];
	mov.u32 	%r8, %ctaid.x;
	mov.u32 	%r9, %ntid.x;
	mov.u32 	%r10, %tid.x;
	mad.lo.s32 	%r1, %r8, %r9, %r10;
	mov.u32 	%r11, %ctaid.y;
	mov.u32 	%r12, %ntid.y;
	mov.u32 	%r13, %tid.y;
	mad.lo.s32 	%r14, %r11, %r12, %r13;
	setp.ge.s32 	%p1, %r1, %r6;
	setp.ge.s32 	%p2, %r14, %r7;
	or.pred  	%p3, %p1, %p2;
	@%p3 bra 	$L__BB1_9;
	cvta.to.global.u64 	%rd10, %rd9;
	cvta.to.global.u64 	%rd11, %rd8;
	cvta.to.global.u64 	%rd12, %rd5;
	cvta.to.global.u64 	%rd13, %rd6;
	mul.lo.s32 	%r15, %r7, %r1;
	cvt.s64.s32 	%rd14, %r15;
	cvt.u64.u32 	%rd15, %r14;
	add.s64 	%rd16, %rd14, %rd15;
	add.s64 	%rd17, %rd12, %rd16;
	add.s64 	%rd1, %rd13, %rd16;
	add.s32 	%r16, %r15, %r14;
	mul.lo.s32 	%r3, %r16, 3;
	cvt.s64.s32 	%rd18, %r3;
	ld.global.u8 	%rs1, [%rd17];
	cvt.u32.u16 	%r4, %rs1;
	add.s64 	%rd2, %rd10, %rd18;
	ld.global.u8 	%rs3, [%rd2];
	min.u16 	%rs5, %rs1, %rs3;
	max.u16 	%rs6, %rs1, %rs3;
	sub.s16 	%rs7, %rs6, %rs5;
	cvt.u32.u16 	%r17, %rs7;
	mul.wide.s32 	%rd19, %r3, 4;
	add.s64 	%rd3, %rd11, %rd19;
	ld.global.f32 	%f3, [%rd3];
	cvt.f64.f32 	%fd1, %f3;
	mul.f64 	%fd2, %fd1, 0d4004000000000000;
	cvt.rzi.u32.f64 	%r18, %fd2;
	and.b32  	%r19, %r18, 255;
	setp.lt.u32 	%p4, %r17, %r19;
	@%p4 bra 	$L__BB1_2;
	bra.uni 	$L__BB1_7;
$L__BB1_2:
	mov.b16 	%rs9, 0;
	st.global.u8 	[%rd1], %rs9;
	bra.uni 	$L__BB1_9;
$L__BB1_3:
	ld.global.u8 	%r20, [%rd2+1];
	sub.s32 	%r21, %r4, %r20;
	abs.s32 	%r22, %r21;
	ld.global.f32 	%f5, [%rd3+4];
	cvt.f64.f32 	%fd4, %f5;
	mul.f64 	%fd5, %fd4, 0d4004000000000000;
	cvt.rzi.u32.f64 	%r23, %fd5;
	and.b32  	%r24, %r23, 255;
	setp.lt.u32 	%p6, %r22, %r24;
	@%p6 bra 	$L__BB1_2;
	ld.global.f32 	%f6, [%rd4+4];
	add.f32 	%f1, %f2, %f6;
	cvt.f64.f32 	%fd6, %f1;
	setp.ge.f64 	%p7, %fd6, 0d3FE6666666666666;
	@%p7 bra 	$L__BB1_8;
	ld.global.u8 	%r25, [%rd2+2];
	sub.s32 	%r26, %r4, %r25;
	abs.s32 	%r27, %r26;
	ld.global.f32 	%f7, [%rd3+8];
	cvt.f64.f32 	%fd7, %f7;
	mul.f64 	%fd8, %fd7, 0d4004000000000000;
	cvt.rzi.u32.f64 	%r28, %fd8;
	and.b32  	%r29, %r28, 255;
	setp.lt.u32 	%p8, %r27, %r29;
	@%p8 bra 	$L__BB1_2;
	ld.global.f32 	%f8, [%rd4+8];
	add.f32 	%f9, %f1, %f8;
	cvt.f64.f32 	%fd9, %f9;
	setp.ltu.f64 	%p9, %fd9, 0d3FE6666666666666;
	@%p9 bra 	$L__BB1_9;
	bra.uni 	$L__BB1_8;
$L__BB1_7:
	cvta.to.global.u64 	%rd20, %rd7;
	add.s64 	%rd4, %rd20, %rd19;
	ld.global.f32 	%f4, [%rd4];
	add.f32 	%f2, %f4, 0f00000000;
	cvt.f64.f32 	%fd3, %f2;
	setp.ltu.f64 	%p5, %fd3, 0d3FE6666666666666;
	@%p5 bra 	$L__BB1_3;
$L__BB1_8:
	mov.b16 	%rs8, 255;
	st.global.u8 	[%rd1], %rs8;
$L__BB1_9:
	ret;

}


// ===== COMPILED SASS (sm_100) =====

	.target	sm_100

	.elftype	@"ET_EXEC"


//--------------------- .note.nv.tkinfo           --------------------------
	.section	.note.nv.tkinfo,"",@"SHT_NOTE"
	.sectionflags	@"SHF_NOTE_NV_TKINFO"
	.tkinfo
        /*0018*/ 	.word	0x00000002
        /*0030*/ 	.string	""
        /*0030*/ 	.string	"ptxas"
        /*0030*/ 	.string	"Cuda compilation tools, release 13.0, V13.0.88"
        /*0030*/ 	.string	"Build cuda_13.0.r13.0/compiler.36424714_0"
        /*0030*/ 	.string	"-arch sm_100 -m 64 "



//--------------------- .note.nv.cuinfo           --------------------------
	.section	.note.nv.cuinfo,"",@"SHT_NOTE"
	.sectionflags	@"SHF_NOTE_NV_CUINFO"
        /*0018*/ 	.short	0x0002
        /*001a*/ 	.short	0x0064
        /*001c*/ 	.short	0x0082
	.zero		2


//--------------------- .nv.info                  --------------------------
	.section	.nv.info,"",@"SHT_CUDA_INFO"
	.align	4


	//----- nvinfo : EIATTR_REGCOUNT
	.align		4
        /*0000*/ 	.byte	0x04, 0x2f
        /*0002*/ 	.short	(.L_1 - .L_0)
	.align		4
.L_0:
        /*0004*/ 	.word	index@(_Z13trainGMM_CUDAPhS_PfS0_S_ii)
        /*0008*/ 	.word	0x00000022


	//----- nvinfo : EIATTR_FRAME_SIZE
	.align		4
.L_1:
        /*000c*/ 	.byte	0x04, 0x11
        /*000e*/ 	.short	(.L_3 - .L_2)
	.align		4
.L_2:
        /*0010*/ 	.word	index@($__internal_1_$__cuda_sm3x_div_rn_noftz_f32_slowpath)
        /*0014*/ 	.word	0x00000000


	//----- nvinfo : EIATTR_FRAME_SIZE
	.align		4
.L_3:
        /*0018*/ 	.byte	0x04, 0x11
        /*001a*/ 	.short	(.L_5 - .L_4)
	.align		4
.L_4:
        /*001c*/ 	.word	index@($__internal_0_$__cuda_sm20_div_rn_f64_full)
        /*0020*/ 	.word	0x00000000


	//----- nvinfo : EIATTR_FRAME_SIZE
	.align		4
.L_5:
        /*0024*/ 	.byte	0x04, 0x11
        /*0026*/ 	.short	(.L_7 - .L_6)
	.align		4
.L_6:
        /*0028*/ 	.word	index@(_Z13trainGMM_CUDAPhS_PfS0_S_ii)
        /*002c*/ 	.word	0x00000000


	//----- nvinfo : EIATTR_REGCOUNT
	.align		4
.L_7:
        /*0030*/ 	.byte	0x04, 0x2f
        /*0032*/ 	.short	(.L_9 - .L_8)
	.align		4
.L_8:
        /*0034*/ 	.word	index@(_Z12testGMM_CUDAPhS_PfS0_S_ii)
        /*0038*/ 	.word	0x00000014


	//----- nvinfo : EIATTR_FRAME_SIZE
	.align		4
.L_9:
        /*003c*/ 	.byte	0x04, 0x11
        /*003e*/ 	.short	(.L_11 - .L_10)
	.align		4
.L_10:
        /*0040*/ 	.word	index@(_Z12testGMM_CUDAPhS_PfS0_S_ii)
        /*0044*/ 	.word	0x00000000


	//----- nvinfo : EIATTR_MIN_STACK_SIZE
	.align		4
.L_11:
        /*0048*/ 	.byte	0x04, 0x12
        /*004a*/ 	.short	(.L_13 - .L_12)
	.align		4
.L_12:
        /*004c*/ 	.word	index@(_Z12testGMM_CUDAPhS_PfS0_S_ii)
        /*0050*/ 	.word	0x00000000


	//----- nvinfo : EIATTR_MIN_STACK_SIZE
	.align		4
.L_13:
        /*0054*/ 	.byte	0x04, 0x12
        /*0056*/ 	.short	(.L_15 - .L_14)
	.align		4
.L_14:
        /*0058*/ 	.word	index@(_Z13trainGMM_CUDAPhS_PfS0_S_ii)
        /*005c*/ 	.word	0x00000000
.L_15:


//--------------------- .nv.compat                --------------------------
	.section	.nv.compat,"",@"SHT_CUDA_COMPAT_INFO"
	.align	4
        /*0000*/ 	.byte	0x02, 0x09, 0x00, 0x00, 0x02, 0x02, 0x01, 0x00, 0x02, 0x05, 0x05, 0x00, 0x03, 0x07, 0x01, 0x01
        /*0010*/ 	.byte	0x02, 0x03, 0x00, 0x00, 0x02, 0x06, 0x01, 0x00, 0x04, 0x0b, 0x08, 0x00, 0x01, 0x00, 0x00, 0x00
        /*0020*/ 	.byte	0x00, 0x00, 0x00, 0x00


//--------------------- .nv.info._Z12testGMM_CUDAPhS_PfS0_S_ii --------------------------
	.section	.nv.info._Z12testGMM_CUDAPhS_PfS0_S_ii,"",@"SHT_CUDA_INFO"
	.sectionflags	@""
	.align	4


	//----- nvinfo : EIATTR_CUDA_API_VERSION
	.align		4
        /*0000*/ 	.byte	0x04, 0x37
        /*0002*/ 	.short	(.L_17 - .L_16)
.L_16:
        /*0004*/ 	.word	0x00000082


	//----- nvinfo : EIATTR_KPARAM_INFO
	.align		4
.L_17:
        /*0008*/ 	.byte	0x04, 0x17
        /*000a*/ 	.short	(.L_19 - .L_18)
.L_18:
        /*000c*/ 	.word	0x00000000
        /*0010*/ 	.short	0x0006
        /*0012*/ 	.short	0x002c
        /*0014*/ 	.byte	0x00, 0xf0, 0x11, 0x00


	//----- nvinfo : EIATTR_KPARAM_INFO
	.align		4
.L_19:
        /*0018*/ 	.byte	0x04, 0x17
        /*001a*/ 	.short	(.L_21 - .L_20)
.L_20:
        /*001c*/ 	.word	0x00000000
        /*0020*/ 	.short	0x0005
        /*0022*/ 	.short	0x0028
        /*0024*/ 	.byte	0x00, 0xf0, 0x11, 0x00


	//----- nvinfo : EIATTR_KPARAM_INFO
	.align		4
.L_21:
        /*0028*/ 	.byte	0x04, 0x17
        /*002a*/ 	.short	(.L_23 - .L_22)
.L_22:
        /*002c*/ 	.word	0x00000000
        /*0030*/ 	.short	0x0004
        /*0032*/ 	.short	0x0020
        /*0034*/ 	.byte	0x00, 0xf5, 0x21, 0x00


	//----- nvinfo : EIATTR_KPARAM_INFO
	.align		4
.L_23:
        /*0038*/ 	.byte	0x04, 0x17
        /*003a*/ 	.short	(.L_25 - .L_24)
.L_24:
        /*003c*/ 	.word	0x00000000
        /*0040*/ 	.short	0x0003
        /*0042*/ 	.short	0x0018
        /*0044*/ 	.byte	0x00, 0xf5, 0x21, 0x00


	//----- nvinfo : EIATTR_KPARAM_INFO
	.align		4
.L_25:
        /*0048*/ 	.byte	0x04, 0x17
        /*004a*/ 	.short	(.L_27 - .L_26)
.L_26:
        /*004c*/ 	.word	0x00000000
        /*0050*/ 	.short	0x0002
        /*0052*/ 	.short	0x0010
        /*0054*/ 	.byte	0x00, 0xf5, 0x21, 0x00


	//----- nvinfo : EIATTR_KPARAM_INFO
	.align		4
.L_27:
        /*0058*/ 	.byte	0x04, 0x17
        /*005a*/ 	.short	(.L_29 - .L_28)
.L_28:
        /*005c*/ 	.word	0x00000000
        /*0060*/ 	.short	0x0001
        /*0062*/ 	.short	0x0008
        /*0064*/ 	.byte	0x00, 0xf5, 0x21, 0x00


	//----- nvinfo : EIATTR_KPARAM_INFO
	.align		4
.L_29:
        /*0068*/ 	.byte	0x04, 0x17
        /*006a*/ 	.short	(.L_31 - .L_30)
.L_30:
        /*006c*/ 	.word	0x00000000
        /*0070*/ 	.short	0x0000
        /*0072*/ 	.short	0x0000
        /*0074*/ 	.byte	0x00, 0xf5, 0x21, 0x00


	//----- nvinfo : EIATTR_SPARSE_MMA_MASK
	.align		4
.L_31:
        /*0078*/ 	.byte	0x03, 0x50
        /*007a*/ 	.short	0x0000


	//----- nvinfo : EIATTR_MAXREG_COUNT
	.align		4
        /*007c*/ 	.byte	0x03, 0x1b
        /*007e*/ 	.short	0x00ff


	//----- nvinfo : EIATTR_MERCURY_ISA_VERSION
	.align		4
        /*0080*/ 	.byte	0x03, 0x5f
        /*0082*/ 	.short	0x0101


	//----- nvinfo : EIATTR_VRC_CTA_INIT_COUNT
	.align		4
        /*0084*/ 	.byte	0x02, 0x4a
	.zero		1
	.zero		1


	//----- nvinfo : EIATTR_EXIT_INSTR_OFFSETS
	.align		4
        /*0088*/ 	.byte	0x04, 0x1c
        /*008a*/ 	.short	(.L_33 - .L_32)


	//   ....[0]....
.L_32:
        /*008c*/ 	.word	0x000000c0


	//   ....[1]....
        /*0090*/ 	.word	0x00000530


	//   ....[2]....
        /*0094*/ 	.word	0x00000570


	//   ....[3]....
        /*0098*/ 	.word	0x00000590


	//----- nvinfo : EIATTR_CRS_STACK_SIZE
	.align		4
.L_33:
        /*009c*/ 	.byte	0x04, 0x1e
        /*009e*/ 	.short	(.L_35 - .L_34)
.L_34:
        /*00a0*/ 	.word	0x00000000


	//----- nvinfo : EIATTR_CBANK_PARAM_SIZE
	.align		4
.L_35:
        /*00a4*/ 	.byte	0x03, 0x19
        /*00a6*/ 	.short	0x0030


	//----- nvinfo : EIATTR_PARAM_CBANK
	.align		4
        /*00a8*/ 	.byte	0x04, 0x0a
        /*00aa*/ 	.short	(.L_37 - .L_36)
	.align		4
.L_36:
        /*00ac*/ 	.word	index@(.nv.constant0._Z12testGMM_CUDAPhS_PfS0_S_ii)
        /*00b0*/ 	.short	0x0380
        /*00b2*/ 	.short	0x0030


	//----- nvinfo : EIATTR_SW_WAR
	.align		4
.L_37:
        /*00b4*/ 	.byte	0x04, 0x36
        /*00b6*/ 	.short	(.L_39 - .L_38)
.L_38:
        /*00b8*/ 	.word	0x00000008
.L_39:


//--------------------- .nv.info._Z13trainGMM_CUDAPhS_PfS0_S_ii --------------------------
	.section	.nv.info._Z13trainGMM_CUDAPhS_PfS0_S_ii,"",@"SHT_CUDA_INFO"
	.sectionflags	@""
	.align	4


	//----- nvinfo : EIATTR_CUDA_API_VERSION
	.align		4
        /*0000*/ 	.byte	0x04, 0x37
        /*0002*/ 	.short	(.L_41 - .L_40)
.L_40:
        /*0004*/ 	.word	0x00000082


	//----- nvinfo : EIATTR_KPARAM_INFO
	.align		4
.L_41:
        /*0008*/ 	.byte	0x04, 0x17
        /*000a*/ 	.short	(.L_43 - .L_42)
.L_42:
        /*000c*/ 	.word	0x00000000
        /*0010*/ 	.short	0x0006
        /*0012*/ 	.short	0x002c
        /*0014*/ 	.byte	0x00, 0xf0, 0x11, 0x00


	//----- nvinfo : EIATTR_KPARAM_INFO
	.align		4
.L_43:
        /*0018*/ 	.byte	0x04, 0x17
        /*001a*/ 	.short	(.L_45 - .L_44)
.L_44:
        /*001c*/ 	.word	0x00000000
        /*0020*/ 	.short	0x0005
        /*0022*/ 	.short	0x0028
        /*0024*/ 	.byte	0x00, 0xf0, 0x11, 0x00


	//----- nvinfo : EIATTR_KPARAM_INFO
	.align		4
.L_45:
        /*0028*/ 	.byte	0x04, 0x17
        /*002a*/ 	.short	(.L_47 - .L_46)
.L_46:
        /*002c*/ 	.word	0x00000000
        /*0030*/ 	.short	0x0004
        /*0032*/ 	.short	0x0020
        /*0034*/ 	.byte	0x00, 0xf5, 0x21, 0x00


	//----- nvinfo : EIATTR_KPARAM_INFO
	.align		4
.L_47:
        /*0038*/ 	.byte	0x04, 0x17
        /*003a*/ 	.short	(.L_49 - .L_48)
.L_48:
        /*003c*/ 	.word	0x00000000
        /*0040*/ 	.short	0x0003
        /*0042*/ 	.short	0x0018
        /*0044*/ 	.byte	0x00, 0xf5, 0x21, 0x00


	//----- nvinfo : EIATTR_KPARAM_INFO
	.align		4
.L_49:
        /*0048*/ 	.byte	0x04, 0x17
        /*004a*/ 	.short	(.L_51 - .L_50)
.L_50:
        /*004c*/ 	.word	0x00000000
        /*0050*/ 	.short	0x0002
        /*0052*/ 	.short	0x0010
        /*0054*/ 	.byte	0x00, 0xf5, 0x21, 0x00


	//----- nvinfo : EIATTR_KPARAM_INFO
	.align		4
.L_51:
        /*0058*/ 	.byte	0x04, 0x17
        /*005a*/ 	.short	(.L_53 - .L_52)
.L_52:
        /*005c*/ 	.word	0x00000000
        /*0060*/ 	.short	0x0001
        /*0062*/ 	.short	0x0008
        /*0064*/ 	.byte	0x00, 0xf5, 0x21, 0x00


	//----- nvinfo : EIATTR_KPARAM_INFO
	.align		4
.L_53:
        /*0068*/ 	.byte	0x04, 0x17
        /*006a*/ 	.short	(.L_55 - .L_54)
.L_54:
        /*006c*/ 	.word	0x00000000
        /*0070*/ 	.short	0x0000
        /*0072*/ 	.short	0x0000
        /*0074*/ 	.byte	0x00, 0xf5, 0x21, 0x00


	//----- nvinfo : EIATTR_SPARSE_MMA_MASK
	.align		4
.L_55:
        /*0078*/ 	.byte	0x03, 0x50
        /*007a*/ 	.short	0x0000


	//----- nvinfo : EIATTR_MAXREG_COUNT
	.align		4
        /*007c*/ 	.byte	0x03, 0x1b
        /*007e*/ 	.short	0x00ff


	//----- nvinfo : EIATTR_MERCURY_ISA_VERSION
	.align		4
        /*0080*/ 	.byte	0x03, 0x5f
        /*0082*/ 	.short	0x0101


	//----- nvinfo : EIATTR_VRC_CTA_INIT_COUNT
	.align		4
        /*0084*/ 	.byte	0x02, 0x4a
	.zero		1
	.zero		1


	//----- nvinfo : EIATTR_EXIT_INSTR_OFFSETS
	.align		4
        /*0088*/ 	.byte	0x04, 0x1c
        /*008a*/ 	.short	(.L_57 - .L_56)


	//   ....[0]....
.L_56:
        /*008c*/ 	.word	0x000000c0


	//   ....[1]....
        /*0090*/ 	.word	0x00001c50


	//   ....[2]....
        /*0094*/ 	.word	0x00001e80


	//   ....[3]....
        /*0098*/ 	.word	0x00001f60


	//   ....[4]....
        /*009c*/ 	.word	0x00001fe0


	//----- nvinfo : EIATTR_CRS_STACK_SIZE
	.align		4
.L_57:
        /*00a0*/ 	.byte	0x04, 0x1e
        /*00a2*/ 	.short	(.L_59 - .L_58)
.L_58:
        /*00a4*/ 	.word	0x00000000


	//----- nvinfo : EIATTR_CBANK_PARAM_SIZE
	.align		4
.L_59:
        /*00a8*/ 	.byte	0x03, 0x19
        /*00aa*/ 	.short	0x0030


	//----- nvinfo : EIATTR_PARAM_CBANK
	.align		4
        /*00ac*/ 	.byte	0x04, 0x0a
        /*00ae*/ 	.short	(.L_61 - .L_60)
	.align		4
.L_60:
        /*00b0*/ 	.word	index@(.nv.constant0._Z13trainGMM_CUDAPhS_PfS0_S_ii)
        /*00b4*/ 	.short	0x0380
        /*00b6*/ 	.short	0x0030


	//----- nvinfo : EIATTR_SW_WAR
	.align		4
.L_61:
        /*00b8*/ 	.byte	0x04, 0x36
        /*00ba*/ 	.short	(.L_63 - .L_62)
.L_62:
        /*00bc*/ 	.word	0x00000008
.L_63:


//--------------------- .nv.callgraph             --------------------------
	.section	.nv.callgraph,"",@"SHT_CUDA_CALLGRAPH"
	.align	4
	.sectionentsize	8
	.align		4
        /*0000*/ 	.word	0x00000000
	.align		4
        /*0004*/ 	.word	0xffffffff
	.align		4
        /*0008*/ 	.word	0x00000000
	.align		4
        /*000c*/ 	.word	0xfffffffe
	.align		4
        /*0010*/ 	.word	0x00000000
	.align		4
        /*0014*/ 	.word	0xfffffffd
	.align		4
        /*0018*/ 	.word	0x00000000
	.align		4
        /*001c*/ 	.word	0xfffffffc


//--------------------- .text._Z12testGMM_CUDAPhS_PfS0_S_ii --------------------------
	.section	.text._Z12testGMM_CUDAPhS_PfS0_S_ii,"ax",@progbits
	.align	128
        .global         _Z12testGMM_CUDAPhS_PfS0_S_ii
        .type           _Z12testGMM_CUDAPhS_PfS0_S_ii,@function
        .size           _Z12testGMM_CUDAPhS_PfS0_S_ii,(.L_x_67 - _Z12testGMM_CUDAPhS_PfS0_S_ii)
        .other          _Z12testGMM_CUDAPhS_PfS0_S_ii,@"STO_CUDA_ENTRY STV_DEFAULT"
_Z12testGMM_CUDAPhS_PfS0_S_ii:
.text._Z12testGMM_CUDAPhS_PfS0_S_ii:
[----:B------:R-:W-:Y:S01]  /*0000*/  LDC R1, c[0x0][0x37c] ;  /* 0x0000df00ff017b82 */ /* 0x000fe20000000800 */
[----:B------:R-:W0:Y:S07]  /*0010*/  S2R R5, SR_TID.Y ;  /* 0x0000000000057919 */ /* 0x000e2e0000002200 */
[----:B------:R-:W1:Y:S01]  /*0020*/  LDC R0, c[0x0][0x360] ;  /* 0x0000d800ff007b82 */ /* 0x000e620000000800 */
[----:B------:R-:W2:Y:S01]  /*0030*/  LDCU.64 UR6, c[0x0][0x3a8] ;  /* 0x00007500ff0677ac */ /* 0x000ea20008000a00 */
[----:B------:R-:W1:Y:S06]  /*0040*/  S2R R3, SR_TID.X ;  /* 0x0000000000037919 */ /* 0x000e6c0000002100 */
[----:B------:R-:W0:Y:S08]  /*0050*/  S2UR UR5, SR_CTAID.Y ;  /* 0x00000000000579c3 */ /* 0x000e300000002600 */
[----:B------:R-:W0:Y:S08]  /*0060*/  LDC R2, c[0x0][0x364] ;  /* 0x0000d900ff027b82 */ /* 0x000e300000000800 */
[----:B------:R-:W1:Y:S01]  /*0070*/  S2UR UR4, SR_CTAID.X ;  /* 0x00000000000479c3 */ /* 0x000e620000002500 */
[----:B0-----:R-:W-:-:S05]  /*0080*/  IMAD R2, R2, UR5, R5 ;  /* 0x0000000502027c24 */ /* 0x001fca000f8e0205 */
[----:B--2---:R-:W-:Y:S01]  /*0090*/  ISETP.GE.AND P0, PT, R2, UR7, PT ;  /* 0x0000000702007c0c */ /* 0x004fe2000bf06270 */
[----:B-1----:R-:W-:-:S05]  /*00a0*/  IMAD R0, R0, UR4, R3 ;  /* 0x0000000400007c24 */ /* 0x002fca000f8e0203 */
[----:B------:R-:W-:-:S13]  /*00b0*/  ISETP.GE.OR P0, PT, R0, UR6, P0 ;  /* 0x0000000600007c0c */ /* 0x000fda0008706670 */
[----:B------:R-:W-:Y:S05]  /*00c0*/  @P0 EXIT ;  /* 0x000000000000094d */ /* 0x000fea0003800000 */
[----:B------:R-:W0:Y:S01]  /*00d0*/  LDC.64 R4, c[0x0][0x398] ;  /* 0x0000e600ff047b82 */ /* 0x000e220000000a00 */
[----:B------:R-:W1:Y:S01]  /*00e0*/  LDCU.64 UR4, c[0x0][0x358] ;  /* 0x00006b00ff0477ac */ /* 0x000e620008000a00 */
[----:B------:R-:W-:Y:S01]  /*00f0*/  IMAD R3, R0, UR7, RZ ;  /* 0x0000000700037c24 */ /* 0x000fe2000f8e02ff */
[----:B------:R-:W2:Y:S03]  /*0100*/  LDCU.128 UR8, c[0x0][0x380] ;  /* 0x00007000ff0877ac */ /* 0x000ea60008000c00 */
[----:B------:R-:W-:Y:S01]  /*0110*/  IMAD.IADD R10, R2, 0x1, R3 ;  /* 0x00000001020a7824 */ /* 0x000fe200078e0203 */
[----:B------:R-:W3:Y:S03]  /*0120*/  LDCU.64 UR6, c[0x0][0x3a0] ;  /* 0x00007400ff0677ac */ /* 0x000ee60008000a00 */
[----:B------:R-:W-:Y:S01]  /*0130*/  IMAD R10, R10, 0x3, RZ ;  /* 0x000000030a0a7824 */ /* 0x000fe200078e02ff */
[----:B------:R-:W-:-:S03]  /*0140*/  IADD3 R14, P1, PT, R2, R3, RZ ;  /* 0x00000003020e7210 */ /* 0x000fc60007f3e0ff */
[----:B0-----:R-:W-:-:S05]  /*0150*/  IMAD.WIDE R4, R10, 0x4, R4 ;  /* 0x000000040a047825 */ /* 0x001fca00078e0204 */
[----:B-1----:R-:W4:Y:S01]  /*0160*/  LDG.E R11, desc[UR4][R4.64] ;  /* 0x00000004040b7981 */ /* 0x002f22000c1e1900 */
[----:B------:R-:W-:Y:S02]  /*0170*/  LEA.HI.X.SX32 R15, R3, RZ, 0x1, P1 ;  /* 0x000000ff030f7211 */ /* 0x000fe400008f0eff */
[----:B--2---:R-:W-:Y:S02]  /*0180*/  IADD3 R12, P0, PT, R14, UR8, RZ ;  /* 0x000000080e0c7c10 */ /* 0x004fe4000ff1e0ff */
[C---:B---3--:R-:W-:Y:S02]  /*0190*/  IADD3 R2, P1, PT, R10.reuse, UR6, RZ ;  /* 0x000000060a027c10 */ /* 0x048fe4000ff3e0ff */
[----:B------:R-:W-:Y:S02]  /*01a0*/  IADD3.X R13, PT, PT, R15, UR9, RZ, P0, !PT ;  /* 0x000000090f0d7c10 */ /* 0x000fe400087fe4ff */
[----:B------:R-:W-:-:S03]  /*01b0*/  LEA.HI.X.SX32 R3, R10, UR7, 0x1, P1 ;  /* 0x000000070a037c11 */ /* 0x000fc600088f0eff */
[----:B------:R-:W2:Y:S04]  /*01c0*/  LDG.E.U8 R0, desc[UR4][R12.64] ;  /* 0x000000040c007981 */ /* 0x000ea8000c1e1100 */
[----:B------:R-:W2:Y:S01]  /*01d0*/  LDG.E.U8 R6, desc[UR4][R2.64] ;  /* 0x0000000402067981 */ /* 0x000ea2000c1e1100 */
[----:B----4-:R-:W0:Y:S02]  /*01e0*/  F2F.F64.F32 R8, R11 ;  /* 0x0000000b00087310 */ /* 0x010e240000201800 */
[----:B0-----:R-:W-:Y:S01]  /*01f0*/  DMUL R8, R8, 2.5 ;  /* 0x4004000008087828 */ /* 0x001fe20000000000 */
[CC--:B--2---:R-:W-:Y:S02]  /*0200*/  VIMNMX.U16x2 R7, PT, PT, R0.reuse, R6.reuse, PT ;  /* 0x0000000600077248 */ /* 0x0c4fe40003fe0200 */
[----:B------:R-:W-:-:S03]  /*0210*/  VIMNMX.U16x2 R6, PT, PT, R0, R6, !PT ;  /* 0x0000000600067248 */ /* 0x000fc60007fe0200 */
[----:B------:R-:W-:-:S04]  /*0220*/  IMAD.MOV R7, RZ, RZ, -R7 ;  /* 0x000000ffff077224 */ /* 0x000fc800078e0a07 */
[----:B------:R-:W0:Y:S01]  /*0230*/  F2I.U32.F64.TRUNC R8, R8 ;  /* 0x0000000800087311 */ /* 0x000e22000030d000 */
[----:B------:R-:W-:-:S05]  /*0240*/  PRMT R7, R7, 0x7710, RZ ;  /* 0x0000771007077816 */ /* 0x000fca00000000ff */
[----:B------:R-:W-:-:S05]  /*0250*/  IMAD.IADD R6, R6, 0x1, R7 ;  /* 0x0000000106067824 */ /* 0x000fca00078e0207 */
[----:B------:R-:W-:Y:S02]  /*0260*/  LOP3.LUT R7, R6, 0xffff, RZ, 0xc0, !PT ;  /* 0x0000ffff06077812 */ /* 0x000fe400078ec0ff */
[----:B------:R-:W-:Y:S02]  /*0270*/  IADD3 R6, P1, PT, R14, UR10, RZ ;  /* 0x0000000a0e067c10 */ /* 0x000fe4000ff3e0ff */
[----:B0-----:R-:W-:-:S04]  /*0280*/  LOP3.LUT R12, R8, 0xff, RZ, 0xc0, !PT ;  /* 0x000000ff080c7812 */ /* 0x001fc800078ec0ff */
[----:B------:R-:W-:Y:S02]  /*0290*/  ISETP.GE.U32.AND P0, PT, R7, R12, PT ;  /* 0x0000000c0700720c */ /* 0x000fe40003f06070 */
[----:B------:R-:W-:-:S11]  /*02a0*/  IADD3.X R7, PT, PT, R15, UR11, RZ, P1, !PT ;  /* 0x0000000b0f077c10 */ /* 0x000fd60008ffe4ff */
[----:B------:R-:W-:Y:S05]  /*02b0*/  @!P0 BRA `(.L_x_0) ;  /* 0x0000000000b08947 */ /* 0x000fea0003800000 */
[----:B------:R-:W0:Y:S02]  /*02c0*/  LDC.64 R8, c[0x0][0x390] ;  /* 0x0000e400ff087b82 */ /* 0x000e240000000a00 */
[----:B0-----:R-:W-:-:S05]  /*02d0*/  IMAD.WIDE R10, R10, 0x4, R8 ;  /* 0x000000040a0a7825 */ /* 0x001fca00078e0208 */
[----:B------:R-:W2:Y:S01]  /*02e0*/  LDG.E R8, desc[UR4][R10.64] ;  /* 0x000000040a087981 */ /* 0x000ea2000c1e1900 */
[----:B------:R-:W-:Y:S01]  /*02f0*/  IMAD.MOV.U32 R9, RZ, RZ, 0x3fe66666 ;  /* 0x3fe66666ff097424 */ /* 0x000fe200078e00ff */
[----:B------:R-:W-:Y:S01]  /*0300*/  BSSY.RECONVERGENT B0, `(.L_x_1) ;  /* 0x0000024000007945 */ /* 0x000fe20003800200 */
[----:B--2---:R-:W-:Y:S01]  /*0310*/  FADD R17, RZ, R8 ;  /* 0x00000008ff117221 */ /* 0x004fe20000000000 */
[----:B------:R-:W-:-:S03]  /*0320*/  IMAD.MOV.U32 R8, RZ, RZ, 0x66666666 ;  /* 0x66666666ff087424 */ /* 0x000fc600078e00ff */
[----:B------:R-:W0:Y:S03]  /*0330*/  F2F.F64.F32 R12, R17 ;  /* 0x00000011000c7310 */ /* 0x000e260000201800 */
[----:B0-----:R-:W-:-:S14]  /*0340*/  DSETP.GE.AND P0, PT, R12, R8, PT ;  /* 0x000000080c00722a */ /* 0x001fdc0003f06000 */
[----:B------:R-:W-:Y:S05]  /*0350*/  @P0 BRA `(.L_x_2) ;  /* 0x0000000000780947 */ /* 0x000fea0003800000 */
[----:B------:R-:W2:Y:S04]  /*0360*/  LDG.E R14, desc[UR4][R4.64+0x4] ;  /* 0x00000404040e7981 */ /* 0x000ea8000c1e1900 */
[----:B------:R-:W3:Y:S01]  /*0370*/  LDG.E.U8 R15, desc[UR4][R2.64+0x1] ;  /* 0x00000104020f7981 */ /* 0x000ee2000c1e1100 */
[----:B--2---:R-:W0:Y:S01]  /*0380*/  F2F.F64.F32 R12, R14 ;  /* 0x0000000e000c7310 */ /* 0x004e220000201800 */
[----:B---3--:R-:W-:-:S05]  /*0390*/  IMAD.IADD R15, R0, 0x1, -R15 ;  /* 0x00000001000f7824 */ /* 0x008fca00078e0a0f */
[----:B------:R-:W-:Y:S01]  /*03a0*/  IABS R16, R15 ;  /* 0x0000000f00107213 */ /* 0x000fe20000000000 */
[----:B0-----:R-:W-:-:S10]  /*03b0*/  DMUL R12, R12, 2.5 ;  /* 0x400400000c0c7828 */ /* 0x001fd40000000000 */
[----:B------:R-:W0:Y:S02]  /*03c0*/  F2I.U32.F64.TRUNC R12, R12 ;  /* 0x0000000c000c7311 */ /* 0x000e24000030d000 */
[----:B0-----:R-:W-:-:S04]  /*03d0*/  LOP3.LUT R15, R12, 0xff, RZ, 0xc0, !PT ;  /* 0x000000ff0c0f7812 */ /* 0x001fc800078ec0ff */
[----:B------:R-:W-:-:S13]  /*03e0*/  ISETP.GE.U32.AND P0, PT, R16, R15, PT ;  /* 0x0000000f1000720c */ /* 0x000fda0003f06070 */
[----:B------:R-:W-:Y:S05]  /*03f0*/  @!P0 BRA `(.L_x_0) ;  /* 0x0000000000608947 */ /* 0x000fea0003800000 */
[----:B------:R-:W2:Y:S02]  /*0400*/  LDG.E R12, desc[UR4][R10.64+0x4] ;  /* 0x000004040a0c7981 */ /* 0x000ea4000c1e1900 */
[----:B--2---:R-:W-:-:S04]  /*0410*/  FADD R14, R12, R17 ;  /* 0x000000110c0e7221 */ /* 0x004fc80000000000 */
[----:B------:R-:W0:Y:S02]  /*0420*/  F2F.F64.F32 R12, R14 ;  /* 0x0000000e000c7310 */ /* 0x000e240000201800 */
        /* <DEDUP_REMOVED lines=13> */
[----:B--2---:R-:W-:-:S06]  /*0500*/  FADD R2, R14, R11 ;  /* 0x0000000b0e027221 */ /* 0x004fcc0000000000 */
[----:B------:R-:W0:Y:S02]  /*0510*/  F2F.F64.F32 R2, R2 ;  /* 0x0000000200027310 */ /* 0x000e240000201800 */
[----:B0-----:R-:W-:-:S14]  /*0520*/  DSETP.GE.AND P0, PT, R2, R8, PT ;  /* 0x000000080200722a */ /* 0x001fdc0003f06000 */
[----:B------:R-:W-:Y:S05]  /*0530*/  @!P0 EXIT ;  /* 0x000000000000894d */ /* 0x000fea0003800000 */
.L_x_2:
[----:B------:R-:W-:Y:S05]  /*0540*/  BSYNC.RECONVERGENT B0 ;  /* 0x0000000000007941 */ /* 0x000fea0003800200 */
.L_x_1:
[----:B------:R-:W-:-:S05]  /*0550*/  IMAD.MOV.U32 R3, RZ, RZ, 0xff ;  /* 0x000000ffff037424 */ /* 0x000fca00078e00ff */
[----:B------:R-:W-:Y:S01]  /*0560*/  STG.E.U8 desc[UR4][R6.64], R3 ;  /* 0x0000000306007986 */ /* 0x000fe2000c101104 */
[----:B------:R-:W-:Y:S05]  /*0570*/  EXIT ;  /* 0x000000000000794d */ /* 0x000fea0003800000 */
.L_x_0:
[----:B------:R-:W-:Y:S01]  /*0580*/  STG.E.U8 desc[UR4][R6.64], RZ ;  /* 0x000000ff06007986 */ /* 0x000fe2000c101104 */
[----:B------:R-:W-:Y:S05]  /*0590*/  EXIT ;  /* 0x000000000000794d */ /* 0x000fea0003800000 */
.L_x_3:
[----:B------:R-:W-:-:S00]  /*05a0*/  BRA `(.L_x_3) ;  /* 0xfffffffc00fc7947 */ /* 0x000fc0000383ffff */
[----:B------:R-:W-:-:S00]  /*05b0*/  NOP ;  /* 0x0000000000007918 */ /* 0x000fc00000000000 */
        /* <DEDUP_REMOVED lines=12> */
.L_x_67:


//--------------------- .text._Z13trainGMM_CUDAPhS_PfS0_S_ii --------------------------
	.section	.text._Z13trainGMM_CUDAPhS_PfS0_S_ii,"ax",@progbits
	.align	128
        .global         _Z13trainGMM_CUDAPhS_PfS0_S_ii
        .type           _Z13trainGMM_CUDAPhS_PfS0_S_ii,@function
        .size           _Z13trainGMM_CUDAPhS_PfS0_S_ii,(.L_x_66 - _Z13trainGMM_CUDAPhS_PfS0_S_ii)
        .other          _Z13trainGMM_CUDAPhS_PfS0_S_ii,@"STO_CUDA_ENTRY STV_DEFAULT"
_Z13trainGMM_CUDAPhS_PfS0_S_ii:
.text._Z13trainGMM_CUDAPhS_PfS0_S_ii:
        /* <DEDUP_REMOVED lines=16> */
[----:B------:R-:W2:Y:S03]  /*0100*/  LDCU.64 UR10, c[0x0][0x3a0] ;  /* 0x00007400ff0a77ac */ /* 0x000ea60008000a00 */
[----:B------:R-:W-:Y:S02]  /*0110*/  IMAD.IADD R0, R8, 0x1, R3 ;  /* 0x0000000108007824 */ /* 0x000fe400078e0203 */
[----:B------:R-:W3:Y:S01]  /*0120*/  LDC.64 R12, c[0x0][0x390] ;  /* 0x0000e400ff0c7b82 */ /* 0x000ee20000000a00 */
[----:B------:R-:W4:Y:S01]  /*0130*/  LDCU.64 UR4, c[0x0][0x358] ;  /* 0x00006b00ff0477ac */ /* 0x000f220008000a00 */
[----:B------:R-:W-:Y:S01]  /*0140*/  IMAD R15, R0, 0x3, RZ ;  /* 0x00000003000f7824 */ /* 0x000fe200078e02ff */
[----:B-1----:R-:W-:-:S02]  /*0150*/  IADD3 R8, P0, P1, R3, UR8, R8 ;  /* 0x0000000803087c10 */ /* 0x002fc4000f91e008 */
[----:B------:R-:W-:Y:S02]  /*0160*/  SHF.R.S32.HI R3, RZ, 0x1f, R3 ;  /* 0x0000001fff037819 */ /* 0x000fe40000011403 */
[C---:B--2---:R-:W-:Y:S01]  /*0170*/  IADD3 R6, P2, PT, R15.reuse, UR10, RZ ;  /* 0x0000000a0f067c10 */ /* 0x044fe2000ff5e0ff */
[----:B0-----:R-:W-:Y:S01]  /*0180*/  IMAD.WIDE R4, R15, 0x4, R4 ;  /* 0x000000040f047825 */ /* 0x001fe200078e0204 */
[----:B------:R-:W-:Y:S02]  /*0190*/  IADD3.X R9, PT, PT, R3, UR9, RZ, P0, P1 ;  /* 0x0000000903097c10 */ /* 0x000fe400087e24ff */
[----:B------:R-:W-:Y:S02]  /*01a0*/  LEA.HI.X.SX32 R7, R15, UR11, 0x1, P2 ;  /* 0x0000000b0f077c11 */ /* 0x000fe400090f0eff */
[----:B----4-:R-:W2:Y:S04]  /*01b0*/  LDG.E R14, desc[UR4][R4.64] ;  /* 0x00000004040e7981 */ /* 0x010ea8000c1e1900 */
[----:B------:R-:W4:Y:S04]  /*01c0*/  LDG.E.U8 R0, desc[UR4][R8.64] ;  /* 0x0000000408007981 */ /* 0x000f28000c1e1100 */
[----:B------:R-:W4:Y:S01]  /*01d0*/  LDG.E.U8 R3, desc[UR4][R6.64] ;  /* 0x0000000406037981 */ /* 0x000f22000c1e1100 */
[----:B------:R-:W-:Y:S01]  /*01e0*/  UMOV UR6, 0x47ae147b ;  /* 0x47ae147b00067882 */ /* 0x000fe20000000000 */
[----:B------:R-:W-:Y:S01]  /*01f0*/  UMOV UR7, 0x3f747ae1 ;  /* 0x3f747ae100077882 */ /* 0x000fe20000000000 */
[----:B------:R-:W-:Y:S01]  /*0200*/  BSSY.RECONVERGENT B0, `(.L_x_4) ;  /* 0x000005a000007945 */ /* 0x000fe20003800200 */
[----:B--2---:R-:W0:Y:S01]  /*0210*/  F2F.F64.F32 R10, R14 ;  /* 0x0000000e000a7310 */ /* 0x004e220000201800 */
[----:B----4-:R-:W-:-:S04]  /*0220*/  IMAD.IADD R0, R0, 0x1, -R3 ;  /* 0x0000000100007824 */ /* 0x010fc800078e0a03 */
[----:B------:R-:W-:-:S04]  /*0230*/  IMAD R27, R0, R0, RZ ;  /* 0x00000000001b7224 */ /* 0x000fc800078e02ff */
[----:B------:R-:W1:Y:S01]  /*0240*/  I2F.F64.U32 R2, R27 ;  /* 0x0000001b00027312 */ /* 0x000e620000201800 */
[----:B0-----:R-:W-:-:S08]  /*0250*/  DMUL R10, R10, 3 ;  /* 0x400800000a0a7828 */ /* 0x001fd00000000000 */
[----:B-1----:R-:W-:Y:S01]  /*0260*/  DSETP.GT.AND P0, PT, R10, R2, PT ;  /* 0x000000020a00722a */ /* 0x002fe20003f04000 */
[----:B---3--:R-:W-:-:S13]  /*0270*/  IMAD.WIDE R2, R15, 0x4, R12 ;  /* 0x000000040f027825 */ /* 0x008fda00078e020c */
[----:B------:R-:W-:Y:S05]  /*0280*/  @!P0 BRA `(.L_x_5) ;  /* 0x00000004001c8947 */ /* 0x000fea0003800000 */
[----:B------:R-:W2:Y:S01]  /*0290*/  LDG.E R18, desc[UR4][R2.64] ;  /* 0x0000000402127981 */ /* 0x000ea2000c1e1900 */
[----:B------:R-:W-:Y:S01]  /*02a0*/  UMOV UR8, 0x47ae147b ;  /* 0x47ae147b00087882 */ /* 0x000fe20000000000 */
[----:B------:R-:W-:Y:S01]  /*02b0*/  UMOV UR9, 0x3f747ae1 ;  /* 0x3f747ae100097882 */ /* 0x000fe20000000000 */
[----:B------:R-:W-:Y:S01]  /*02c0*/  IMAD.MOV.U32 R14, RZ, RZ, 0x1 ;  /* 0x00000001ff0e7424 */ /* 0x000fe200078e00ff */
[----:B------:R-:W-:Y:S01]  /*02d0*/  BSSY.RECONVERGENT B1, `(.L_x_6) ;  /* 0x0000019000017945 */ /* 0x000fe20003800200 */
[----:B------:R-:W-:Y:S01]  /*02e0*/  IABS R26, R0 ;  /* 0x00000000001a7213 */ /* 0x000fe20000000000 */
[----:B--2---:R-:W-:Y:S01]  /*02f0*/  FADD R19, -R18, 1 ;  /* 0x3f80000012137421 */ /* 0x004fe20000000100 */
[----:B------:R-:W-:Y:S08]  /*0300*/  F2F.F64.F32 R12, R18 ;  /* 0x00000012000c7310 */ /* 0x000ff00000201800 */
[----:B------:R-:W0:Y:S02]  /*0310*/  F2F.F64.F32 R10, R19 ;  /* 0x00000013000a7310 */ /* 0x000e240000201800 */
[----:B0-----:R-:W-:-:S06]  /*0320*/  DFMA R10, R10, UR8, R12 ;  /* 0x000000080a0a7c2b */ /* 0x001fcc000800000c */
[----:B------:R-:W0:Y:S08]  /*0330*/  F2F.F32.F64 R21, R10 ;  /* 0x0000000a00157310 */ /* 0x000e300000301000 */
[----:B0-----:R-:W0:Y:S01]  /*0340*/  F2F.F64.F32 R12, R21 ;  /* 0x00000015000c7310 */ /* 0x001e220000201800 */
[----:B------:R1:W-:Y:S07]  /*0350*/  STG.E desc[UR4][R2.64], R21 ;  /* 0x0000001502007986 */ /* 0x0003ee000c101904 */
[----:B0-----:R-:W0:Y:S02]  /*0360*/  MUFU.RCP64H R15, R13 ;  /* 0x0000000d000f7308 */ /* 0x001e240000001800 */
[----:B0-----:R-:W-:-:S08]  /*0370*/  DFMA R16, -R12, R14, 1 ;  /* 0x3ff000000c10742b */ /* 0x001fd0000000010e */
[----:B------:R-:W-:-:S08]  /*0380*/  DFMA R16, R16, R16, R16 ;  /* 0x000000101010722b */ /* 0x000fd00000000010 */
[----:B------:R-:W-:-:S08]  /*0390*/  DFMA R16, R14, R16, R14 ;  /* 0x000000100e10722b */ /* 0x000fd0000000000e */
[----:B------:R-:W-:-:S08]  /*03a0*/  DFMA R14, -R12, R16, 1 ;  /* 0x3ff000000c0e742b */ /* 0x000fd00000000110 */
[----:B------:R-:W-:-:S08]  /*03b0*/  DFMA R14, R16, R14, R16 ;  /* 0x0000000e100e722b */ /* 0x000fd00000000010 */
[----:B------:R-:W-:-:S08]  /*03c0*/  DMUL R16, R14, UR8 ;  /* 0x000000080e107c28 */ /* 0x000fd00008000000 */
[----:B------:R-:W-:-:S08]  /*03d0*/  DFMA R18, -R12, R16, UR8 ;  /* 0x000000080c127e2b */ /* 0x000fd00008000110 */
[----:B------:R-:W-:-:S10]  /*03e0*/  DFMA R10, R14, R18, R16 ;  /* 0x000000120e0a722b */ /* 0x000fd40000000010 */
[----:B------:R-:W-:-:S05]  /*03f0*/  FFMA R14, RZ, R13, R11 ;  /* 0x0000000dff0e7223 */ /* 0x000fca000000000b */
[----:B------:R-:W-:-:S13]  /*0400*/  FSETP.GT.AND P0, PT, |R14|, 1.469367938527859385e-39, PT ;  /* 0x001000000e00780b */ /* 0x000fda0003f04200 */
[----:B-1----:R-:W-:Y:S05]  /*0410*/  @P0 BRA `(.L_x_7) ;  /* 0x0000000000100947 */ /* 0x002fea0003800000 */
[----:B------:R-:W-:-:S07]  /*0420*/  MOV R28, 0x440 ;  /* 0x00000440001c7802 */ /* 0x000fce0000000f00 */
[----:B------:R-:W-:Y:S05]  /*0430*/  CALL.REL.NOINC `($__internal_0_$__cuda_sm20_div_rn_f64_full) ;  /* 0x0000001800ec7944 */ /* 0x000fea0003c00000 */
[----:B------:R-:W-:Y:S01]  /*0440*/  IMAD.MOV.U32 R10, RZ, RZ, R18 ;  /* 0x000000ffff0a7224 */ /* 0x000fe200078e0012 */
[----:B------:R-:W-:-:S07]  /*0450*/  MOV R11, R19 ;  /* 0x00000013000b7202 */ /* 0x000fce0000000f00 */
.L_x_7:
[----:B------:R-:W-:Y:S05]  /*0460*/  BSYNC.RECONVERGENT B1 ;  /* 0x0000000000017941 */ /* 0x000fea0003800200 */
.L_x_6:
[----:B------:R-:W2:Y:S01]  /*0470*/  LDG.E.U8 R0, desc[UR4][R6.64] ;  /* 0x0000000406007981 */ /* 0x000ea2000c1e1100 */
[----:B------:R-:W-:Y:S08]  /*0480*/  I2F.F64.U32 R12, R26 ;  /* 0x0000001a000c7312 */ /* 0x000ff00000201800 */
[----:B--2---:R-:W0:Y:S02]  /*0490*/  I2F.F64.U16 R14, R0 ;  /* 0x00000000000e7312 */ /* 0x004e240000101800 */
[----:B0-----:R-:W-:-:S10]  /*04a0*/  DFMA R12, R12, R10, R14 ;  /* 0x0000000a0c0c722b */ /* 0x001fd4000000000e */
[----:B------:R-:W0:Y:S02]  /*04b0*/  F2I.U32.F64.TRUNC R13, R12 ;  /* 0x0000000c000d7311 */ /* 0x000e24000030d000 */
[----:B0-----:R0:W-:Y:S04]  /*04c0*/  STG.E.U8 desc[UR4][R6.64], R13 ;  /* 0x0000000d06007986 */ /* 0x0011e8000c101104 */
[----:B------:R-:W2:Y:S01]  /*04d0*/  LDG.E R16, desc[UR4][R2.64] ;  /* 0x0000000402107981 */ /* 0x000ea2000c1e1900 */
[----:B------:R-:W-:Y:S01]  /*04e0*/  IMAD.MOV.U32 R10, RZ, RZ, 0x1 ;  /* 0x00000001ff0a7424 */ /* 0x000fe200078e00ff */
[----:B------:R-:W-:Y:S01]  /*04f0*/  UMOV UR8, 0x47ae147b ;  /* 0x47ae147b00087882 */ /* 0x000fe20000000000 */
[----:B------:R-:W-:Y:S01]  /*0500*/  UMOV UR9, 0x3f747ae1 ;  /* 0x3f747ae100097882 */ /* 0x000fe20000000000 */
[----:B------:R-:W-:Y:S01]  /*0510*/  BSSY.RECONVERGENT B1, `(.L_x_8) ;  /* 0x0000014000017945 */ /* 0x000fe20003800200 */
[----:B--2---:R-:W1:Y:S08]  /*0520*/  F2F.F64.F32 R16, R16 ;  /* 0x0000001000107310 */ /* 0x004e700000201800 */
[----:B-1----:R-:W1:Y:S02]  /*0530*/  MUFU.RCP64H R11, R17 ;  /* 0x00000011000b7308 */ /* 0x002e640000001800 */
[----:B-1----:R-:W-:-:S08]  /*0540*/  DFMA R14, -R16, R10, 1 ;  /* 0x3ff00000100e742b */ /* 0x002fd0000000010a */
[----:B------:R-:W-:-:S08]  /*0550*/  DFMA R14, R14, R14, R14 ;  /* 0x0000000e0e0e722b */ /* 0x000fd0000000000e */
[----:B------:R-:W-:-:S08]  /*0560*/  DFMA R14, R10, R14, R10 ;  /* 0x0000000e0a0e722b */ /* 0x000fd0000000000a */
[----:B------:R-:W-:-:S08]  /*0570*/  DFMA R10, -R16, R14, 1 ;  /* 0x3ff00000100a742b */ /* 0x000fd0000000010e */
[----:B------:R-:W-:-:S08]  /*0580*/  DFMA R10, R14, R10, R14 ;  /* 0x0000000a0e0a722b */ /* 0x000fd0000000000e */
[----:B0-----:R-:W-:-:S08]  /*0590*/  DMUL R12, R10, UR8 ;  /* 0x000000080a0c7c28 */ /* 0x001fd00008000000 */
[----:B------:R-:W-:-:S08]  /*05a0*/  DFMA R14, -R16, R12, UR8 ;  /* 0x00000008100e7e2b */ /* 0x000fd0000800010c */
[----:B------:R-:W-:-:S10]  /*05b0*/  DFMA R10, R10, R14, R12 ;  /* 0x0000000e0a0a722b */ /* 0x000fd4000000000c */
[----:B------:R-:W-:-:S05]  /*05c0*/  FFMA R0, RZ, R17, R11 ;  /* 0x00000011ff007223 */ /* 0x000fca000000000b */
[----:B------:R-:W-:-:S13]  /*05d0*/  FSETP.GT.AND P0, PT, |R0|, 1.469367938527859385e-39, PT ;  /* 0x001000000000780b */ /* 0x000fda0003f04200 */
[----:B------:R-:W-:Y:S05]  /*05e0*/  @P0 BRA `(.L_x_9) ;  /* 0x0000000000180947 */ /* 0x000fea0003800000 */
[----:B------:R-:W-:Y:S01]  /*05f0*/  IMAD.MOV.U32 R12, RZ, RZ, R16 ;  /* 0x000000ffff0c7224 */ /* 0x000fe200078e0010 */
[----:B------:R-:W-:Y:S01]  /*0600*/  MOV R28, 0x630 ;  /* 0x00000630001c7802 */ /* 0x000fe20000000f00 */
[----:B------:R-:W-:-:S07]  /*0610*/  IMAD.MOV.U32 R13, RZ, RZ, R17 ;  /* 0x000000ffff0d7224 */ /* 0x000fce00078e0011 */
[----:B------:R-:W-:Y:S05]  /*0620*/  CALL.REL.NOINC `($__internal_0_$__cuda_sm20_div_rn_f64_full) ;  /* 0x0000001800707944 */ /* 0x000fea0003c00000 */
[----:B------:R-:W-:Y:S01]  /*0630*/  IMAD.MOV.U32 R10, RZ, RZ, R18 ;  /* 0x000000ffff0a7224 */ /* 0x000fe200078e0012 */
[----:B------:R-:W-:-:S07]  /*0640*/  MOV R11, R19 ;  /* 0x00000013000b7202 */ /* 0x000fce0000000f00 */
.L_x_9:
[----:B------:R-:W-:Y:S05]  /*0650*/  BSYNC.RECONVERGENT B1 ;  /* 0x0000000000017941 */ /* 0x000fea0003800200 */
.L_x_8:
[----:B------:R-:W2:Y:S01]  /*0660*/  LDG.E R0, desc[UR4][R4.64] ;  /* 0x0000000404007981 */ /* 0x000ea2000c1e1900 */
[----:B------:R-:W-:Y:S01]  /*0670*/  I2FP.F32.U32 R27, R27 ;  /* 0x0000001b001b7245 */ /* 0x000fe20000201000 */
[----:B------:R-:W-:-:S04]  /*0680*/  IMAD.MOV.U32 R26, RZ, RZ, RZ ;  /* 0x000000ffff1a7224 */ /* 0x000fc800078e00ff */
[----:B--2---:R-:W-:Y:S01]  /*0690*/  FADD R27, R27, -R0 ;  /* 0x800000001b1b7221 */ /* 0x004fe20000000000 */
[----:B------:R-:W-:Y:S08]  /*06a0*/  F2F.F64.F32 R14, R0 ;  /* 0x00000000000e7310 */ /* 0x000ff00000201800 */
[----:B------:R-:W0:Y:S02]  /*06b0*/  F2F.F64.F32 R12, R27 ;  /* 0x0000001b000c7310 */ /* 0x000e240000201800 */
[----:B0-----:R-:W-:-:S10]  /*06c0*/  DFMA R12, R12, R10, R14 ;  /* 0x0000000a0c0c722b */ /* 0x001fd4000000000e */
[----:B------:R-:W0:Y:S02]  /*06d0*/  F2F.F32.F64 R13, R12 ;  /* 0x0000000c000d7310 */ /* 0x000e240000301000 */
[----:B0-----:R0:W-:Y:S01]  /*06e0*/  STG.E desc[UR4][R4.64], R13 ;  /* 0x0000000d04007986 */ /* 0x0011e2000c101904 */
[----:B------:R-:W-:Y:S05]  /*06f0*/  BRA `(.L_x_10) ;  /* 0x0000000000287947 */ /* 0x000fea0003800000 */
.L_x_5:
[----:B------:R-:W2:Y:S01]  /*0700*/  LDG.E R0, desc[UR4][R2.64] ;  /* 0x0000000402007981 */ /* 0x000ea2000c1e1900 */
[----:B------:R-:W-:Y:S01]  /*0710*/  UMOV UR8, 0x47ae147b ;  /* 0x47ae147b00087882 */ /* 0x000fe20000000000 */
[----:B------:R-:W-:Y:S01]  /*0720*/  UMOV UR9, 0x3f747ae1 ;  /* 0x3f747ae100097882 */ /* 0x000fe20000000000 */
[----:B------:R-:W-:Y:S02]  /*0730*/  IMAD.MOV.U32 R26, RZ, RZ, 0x1 ;  /* 0x00000001ff1a7424 */ /* 0x000fe400078e00ff */
[----:B--2---:R-:W-:Y:S01]  /*0740*/  FADD R14, RZ, -R0 ;  /* 0x80000000ff0e7221 */ /* 0x004fe20000000000 */
[----:B------:R-:W-:Y:S08]  /*0750*/  F2F.F64.F32 R12, R0 ;  /* 0x00000000000c7310 */ /* 0x000ff00000201800 */
[----:B------:R-:W0:Y:S02]  /*0760*/  F2F.F64.F32 R10, R14 ;  /* 0x0000000e000a7310 */ /* 0x000e240000201800 */
[----:B0-----:R-:W-:-:S10]  /*0770*/  DFMA R10, R10, UR8, R12 ;  /* 0x000000080a0a7c2b */ /* 0x001fd4000800000c */
[----:B------:R-:W0:Y:S02]  /*0780*/  F2F.F32.F64 R11, R10 ;  /* 0x0000000a000b7310 */ /* 0x000e240000301000 */
[----:B0-----:R1:W-:Y:S02]  /*0790*/  STG.E desc[UR4][R2.64], R11 ;  /* 0x0000000b02007986 */ /* 0x0013e4000c101904 */
.L_x_10:
[----:B------:R-:W-:Y:S05]  /*07a0*/  BSYNC.RECONVERGENT B0 ;  /* 0x0000000000007941 */ /* 0x000fea0003800200 */
.L_x_4:
[----:B------:R-:W2:Y:S04]  /*07b0*/  LDG.E.U8 R0, desc[UR4][R8.64] ;  /* 0x0000000408007981 */ /* 0x000ea8000c1e1100 */
[----:B-1----:R-:W2:Y:S04]  /*07c0*/  LDG.E.U8 R11, desc[UR4][R6.64+0x1] ;  /* 0x00000104060b7981 */ /* 0x002ea8000c1e1100 */
[----:B------:R-:W0:Y:S01]  /*07d0*/  LDG.E R14, desc[UR4][R4.64+0x4] ;  /* 0x00000404040e7981 */ /* 0x000e22000c1e1900 */
[----:B------:R-:W-:Y:S01]  /*07e0*/  BSSY.RECONVERGENT B0, `(.L_x_11) ;  /* 0x0000058000007945 */ /* 0x000fe20003800200 */
[----:B--2---:R-:W-:Y:S01]  /*07f0*/  IMAD.IADD R0, R0, 0x1, -R11 ;  /* 0x0000000100007824 */ /* 0x004fe200078e0a0b */
[----:B0-----:R-:W0:Y:S03]  /*0800*/  F2F.F64.F32 R12, R14 ;  /* 0x0000000e000c7310 */ /* 0x001e260000201800 */
[----:B------:R-:W-:-:S05]  /*0810*/  IMAD R29, R0, R0, RZ ;  /* 0x00000000001d7224 */ /* 0x000fca00078e02ff */
[----:B------:R-:W1:Y:S01]  /*0820*/  I2F.F64.U32 R10, R29 ;  /* 0x0000001d000a7312 */ /* 0x000e620000201800 */
[----:B0-----:R-:W-:-:S08]  /*0830*/  DMUL R12, R12, 3 ;  /* 0x400800000c0c7828 */ /* 0x001fd00000000000 */
[----:B-1----:R-:W-:-:S14]  /*0840*/  DSETP.GT.AND P0, PT, R12, R10, PT ;  /* 0x0000000a0c00722a */ /* 0x002fdc0003f04000 */
[----:B------:R-:W-:Y:S05]  /*0850*/  @P0 BRA `(.L_x_12) ;  /* 0x00000000002c0947 */ /* 0x000fea0003800000 */
[----:B------:R-:W2:Y:S01]  /*0860*/  LDG.E R0, desc[UR4][R2.64+0x4] ;  /* 0x0000040402007981 */ /* 0x000ea2000c1e1900 */
[----:B------:R-:W-:Y:S01]  /*0870*/  UMOV UR8, 0x47ae147b ;  /* 0x47ae147b00087882 */ /* 0x000fe20000000000 */
[----:B------:R-:W-:Y:S01]  /*0880*/  UMOV UR9, 0x3f747ae1 ;  /* 0x3f747ae100097882 */ /* 0x000fe20000000000 */
[----:B------:R-:W-:Y:S02]  /*0890*/  VIADD R26, R26, 0x1 ;  /* 0x000000011a1a7836 */ /* 0x000fe40000000000 */
[----:B--2---:R-:W-:Y:S01]  /*08a0*/  FADD R14, RZ, -R0 ;  /* 0x80000000ff0e7221 */ /* 0x004fe20000000000 */
[----:B------:R-:W-:Y:S08]  /*08b0*/  F2F.F64.F32 R12, R0 ;  /* 0x00000000000c7310 */ /* 0x000ff00000201800 */
[----:B------:R-:W0:Y:S02]  /*08c0*/  F2F.F64.F32 R10, R14 ;  /* 0x0000000e000a7310 */ /* 0x000e240000201800 */
[----:B0-----:R-:W-:-:S10]  /*08d0*/  DFMA R10, R10, UR8, R12 ;  /* 0x000000080a0a7c2b */ /* 0x001fd4000800000c */
[----:B------:R-:W0:Y:S02]  /*08e0*/  F2F.F32.F64 R11, R10 ;  /* 0x0000000a000b7310 */ /* 0x000e240000301000 */
[----:B0-----:R0:W-:Y:S01]  /*08f0*/  STG.E desc[UR4][R2.64+0x4], R11 ;  /* 0x0000040b02007986 */ /* 0x0011e2000c101904 */
[----:B------:R-:W-:Y:S05]  /*0900*/  BRA `(.L_x_13) ;  /* 0x0000000400147947 */ /* 0x000fea0003800000 */
.L_x_12:
[----:B------:R-:W2:Y:S01]  /*0910*/  LDG.E R19, desc[UR4][R2.64+0x4] ;  /* 0x0000040402137981 */ /* 0x000ea2000c1e1900 */
[----:B------:R-:W-:Y:S01]  /*0920*/  UMOV UR8, 0x47ae147b ;  /* 0x47ae147b00087882 */ /* 0x000fe20000000000 */
[----:B------:R-:W-:Y:S01]  /*0930*/  UMOV UR9, 0x3f747ae1 ;  /* 0x3f747ae100097882 */ /* 0x000fe20000000000 */
[----:B------:R-:W-:Y:S01]  /*0940*/  MOV R14, 0x1 ;  /* 0x00000001000e7802 */ /* 0x000fe20000000f00 */
        /* <DEDUP_REMOVED lines=23> */
[----:B------:R-:W-:Y:S02]  /*0ac0*/  IMAD.MOV.U32 R10, RZ, RZ, R18 ;  /* 0x000000ffff0a7224 */ /* 0x000fe400078e0012 */
[----:B------:R-:W-:-:S07]  /*0ad0*/  IMAD.MOV.U32 R11, RZ, RZ, R19 ;  /* 0x000000ffff0b7224 */ /* 0x000fce00078e0013 */
.L_x_15:
[----:B------:R-:W-:Y:S05]  /*0ae0*/  BSYNC.RECONVERGENT B1 ;  /* 0x0000000000017941 */ /* 0x000fea0003800200 */
.L_x_14:
        /* <DEDUP_REMOVED lines=25> */
[----:B------:R-:W-:Y:S02]  /*0c80*/  MOV R13, R17 ;  /* 0x00000011000d7202 */ /* 0x000fe40000000f00 */
[----:B------:R-:W-:-:S07]  /*0c90*/  MOV R28, 0xcb0 ;  /* 0x00000cb0001c7802 */ /* 0x000fce0000000f00 */
[----:B------:R-:W-:Y:S05]  /*0ca0*/  CALL.REL.NOINC `($__internal_0_$__cuda_sm20_div_rn_f64_full) ;  /* 0x0000001000d07944 */ /* 0x000fea0003c00000 */
[----:B------:R-:W-:Y:S02]  /*0cb0*/  IMAD.MOV.U32 R10, RZ, RZ, R18 ;  /* 0x000000ffff0a7224 */ /* 0x000fe400078e0012 */
[----:B------:R-:W-:-:S07]  /*0cc0*/  IMAD.MOV.U32 R11, RZ, RZ, R19 ;  /* 0x000000ffff0b7224 */ /* 0x000fce00078e0013 */
.L_x_17:
[----:B------:R-:W-:Y:S05]  /*0cd0*/  BSYNC.RECONVERGENT B1 ;  /* 0x0000000000017941 */ /* 0x000fea0003800200 */
.L_x_16:
[----:B------:R-:W2:Y:S01]  /*0ce0*/  LDG.E R0, desc[UR4][R4.64+0x4] ;  /* 0x0000040404007981 */ /* 0x000ea2000c1e1900 */
[----:B------:R-:W-:-:S05]  /*0cf0*/  I2FP.F32.U32 R29, R29 ;  /* 0x0000001d001d7245 */ /* 0x000fca0000201000 */
[----:B--2---:R-:W-:Y:S01]  /*0d00*/  FADD R29, R29, -R0 ;  /* 0x800000001d1d7221 */ /* 0x004fe20000000000 */
[----:B------:R-:W-:Y:S08]  /*0d10*/  F2F.F64.F32 R14, R0 ;  /* 0x00000000000e7310 */ /* 0x000ff00000201800 */
[----:B------:R-:W0:Y:S02]  /*0d20*/  F2F.F64.F32 R12, R29 ;  /* 0x0000001d000c7310 */ /* 0x000e240000201800 */
[----:B0-----:R-:W-:-:S10]  /*0d30*/  DFMA R12, R12, R10, R14 ;  /* 0x0000000a0c0c722b */ /* 0x001fd4000000000e */
[----:B------:R-:W0:Y:S02]  /*0d40*/  F2F.F32.F64 R13, R12 ;  /* 0x0000000c000d7310 */ /* 0x000e240000301000 */
[----:B0-----:R1:W-:Y:S02]  /*0d50*/  STG.E desc[UR4][R4.64+0x4], R13 ;  /* 0x0000040d04007986 */ /* 0x0013e4000c101904 */
.L_x_13:
[----:B------:R-:W-:Y:S05]  /*0d60*/  BSYNC.RECONVERGENT B0 ;  /* 0x0000000000007941 */ /* 0x000fea0003800200 */
.L_x_11:
[----:B------:R-:W2:Y:S04]  /*0d70*/  LDG.E.U8 R0, desc[UR4][R8.64] ;  /* 0x0000000408007981 */ /* 0x000ea8000c1e1100 */
[----:B0-----:R-:W2:Y:S04]  /*0d80*/  LDG.E.U8 R11, desc[UR4][R6.64+0x2] ;  /* 0x00000204060b7981 */ /* 0x001ea8000c1e1100 */
[----:B------:R-:W1:Y:S01]  /*0d90*/  LDG.E R14, desc[UR4][R4.64+0x8] ;  /* 0x00000804040e7981 */ /* 0x000e62000c1e1900 */
[----:B------:R-:W-:Y:S01]  /*0da0*/  BSSY.RECONVERGENT B0, `(.L_x_18) ;  /* 0x0000058000007945 */ /* 0x000fe20003800200 */
[----:B--2---:R-:W-:Y:S01]  /*0db0*/  IMAD.IADD R0, R0, 0x1, -R11 ;  /* 0x0000000100007824 */ /* 0x004fe200078e0a0b */
[----:B-1----:R-:W0:Y:S03]  /*0dc0*/  F2F.F64.F32 R12, R14 ;  /* 0x0000000e000c7310 */ /* 0x002e260000201800 */
        /* <DEDUP_REMOVED lines=16> */
.L_x_19:
        /* <DEDUP_REMOVED lines=29> */
.L_x_22:
[----:B------:R-:W-:Y:S05]  /*10a0*/  BSYNC.RECONVERGENT B1 ;  /* 0x0000000000017941 */ /* 0x000fea0003800200 */
.L_x_21:
        /* <DEDUP_REMOVED lines=30> */
.L_x_24:
[----:B------:R-:W-:Y:S05]  /*1290*/  BSYNC.RECONVERGENT B1 ;  /* 0x0000000000017941 */ /* 0x000fea0003800200 */
.L_x_23:
        /* <DEDUP_REMOVED lines=8> */
.L_x_20:
[----:B------:R-:W-:Y:S05]  /*1320*/  BSYNC.RECONVERGENT B0 ;  /* 0x0000000000007941 */ /* 0x000fea0003800200 */
.L_x_18:
[----:B------:R-:W2:Y:S04]  /*1330*/  LDG.E R21, desc[UR4][R4.64] ;  /* 0x0000000404157981 */ /* 0x000ea8000c1e1900 */
[----:B------:R-:W3:Y:S01]  /*1340*/  LDG.E R10, desc[UR4][R2.64] ;  /* 0x00000004020a7981 */ /* 0x000ee2000c1e1900 */
[----:B------:R-:W-:Y:S01]  /*1350*/  BSSY.RECONVERGENT B0, `(.L_x_25) ;  /* 0x000000e000007945 */ /* 0x000fe20003800200 */
[----:B--2---:R-:W0:Y:S01]  /*1360*/  MUFU.RCP R0, R21 ;  /* 0x0000001500007308 */ /* 0x004e220000001000 */
[----:B---3--:R-:W-:-:S07]  /*1370*/  IMAD.MOV.U32 R23, RZ, RZ, R10 ;  /* 0x000000ffff177224 */ /* 0x008fce00078e000a */
[----:B------:R-:W2:Y:S01]  /*1380*/  FCHK P0, R10, R21 ;  /* 0x000000150a007302 */ /* 0x000ea20000000000 */
[----:B0-----:R-:W-:-:S04]  /*1390*/  FFMA R11, -R21, R0, 1 ;  /* 0x3f800000150b7423 */ /* 0x001fc80000000100 */
[----:B------:R-:W-:-:S04]  /*13a0*/  FFMA R11, R0, R11, R0 ;  /* 0x0000000b000b7223 */ /* 0x000fc80000000000 */
[----:B------:R-:W-:-:S04]  /*13b0*/  FFMA R0, R10, R11, RZ ;  /* 0x0000000b0a007223 */ /* 0x000fc800000000ff */
[----:B------:R-:W-:-:S04]  /*13c0*/  FFMA R12, -R21, R0, R10 ;  /* 0x00000000150c7223 */ /* 0x000fc8000000010a */
[----:B------:R-:W-:Y:S01]  /*13d0*/  FFMA R0, R11, R12, R0 ;  /* 0x0000000c0b007223 */ /* 0x000fe20000000000 */
[----:B--2---:R-:W-:Y:S06]  /*13e0*/  @!P0 BRA `(.L_x_26) ;  /* 0x0000000000108947 */ /* 0x004fec0003800000 */
[----:B-1----:R-:W-:Y:S02]  /*13f0*/  MOV R13, R21 ;  /* 0x00000015000d7202 */ /* 0x002fe40000000f00 */
[----:B------:R-:W-:-:S07]  /*1400*/  MOV R20, 0x1420 ;  /* 0x0000142000147802 */ /* 0x000fce0000000f00 */
[----:B------:R-:W-:Y:S05]  /*1410*/  CALL.REL.NOINC `($__internal_1_$__cuda_sm3x_div_rn_noftz_f32_slowpath) ;  /* 0x00000010006c7944 */ /* 0x000fea0003c00000 */
[----:B------:R-:W-:-:S07]  /*1420*/  IMAD.MOV.U32 R0, RZ, RZ, R13 ;  /* 0x000000ffff007224 */ /* 0x000fce00078e000d */
.L_x_26:
[----:B------:R-:W-:Y:S05]  /*1430*/  BSYNC.RECONVERGENT B0 ;  /* 0x0000000000007941 */ /* 0x000fea0003800200 */
.L_x_25:
[----:B-1----:R-:W2:Y:S04]  /*1440*/  LDG.E R13, desc[UR4][R4.64+0x4] ;  /* 0x00000404040d7981 */ /* 0x002ea8000c1e1900 */
[----:B------:R-:W3:Y:S01]  /*1450*/  LDG.E R11, desc[UR4][R2.64+0x4] ;  /* 0x00000404020b7981 */ /* 0x000ee2000c1e1900 */
[----:B------:R-:W-:Y:S01]  /*1460*/  IADD3 R14, P1, PT, R2, 0x4, RZ ;  /* 0x00000004020e7810 */ /* 0x000fe20007f3e0ff */
[----:B------:R-:W-:Y:S01]  /*1470*/  BSSY.RECONVERGENT B0, `(.L_x_27) ;  /* 0x000000f000007945 */ /* 0x000fe20003800200 */
[----:B--2---:R-:W0:Y:S01]  /*1480*/  MUFU.RCP R10, R13 ;  /* 0x0000000d000a7308 */ /* 0x004e220000001000 */
[----:B------:R-:W-:-:S07]  /*1490*/  IMAD.MOV.U32 R19, RZ, RZ, R13 ;  /* 0x000000ffff137224 */ /* 0x000fce00078e000d */
[----:B---3--:R-:W1:Y:S01]  /*14a0*/  FCHK P0, R11, R13 ;  /* 0x0000000d0b007302 */ /* 0x008e620000000000 */
[----:B0-----:R-:W-:-:S04]  /*14b0*/  FFMA R15, -R13, R10, 1 ;  /* 0x3f8000000d0f7423 */ /* 0x001fc8000000010a */
[----:B------:R-:W-:Y:S01]  /*14c0*/  FFMA R10, R10, R15, R10 ;  /* 0x0000000f0a0a7223 */ /* 0x000fe2000000000a */
[----:B------:R-:W-:-:S03]  /*14d0*/  IMAD.X R15, RZ, RZ, R3, P1 ;  /* 0x000000ffff0f7224 */ /* 0x000fc600008e0603 */
[----:B------:R-:W-:-:S04]  /*14e0*/  FFMA R17, R11, R10, RZ ;  /* 0x0000000a0b117223 */ /* 0x000fc800000000ff */
[----:B------:R-:W-:-:S04]  /*14f0*/  FFMA R12, -R13, R17, R11 ;  /* 0x000000110d0c7223 */ /* 0x000fc8000000010b */
[----:B------:R-:W-:Y:S01]  /*1500*/  FFMA R17, R10, R12, R17 ;  /* 0x0000000c0a117223 */ /* 0x000fe20000000011 */
[----:B-1----:R-:W-:Y:S06]  /*1510*/  @!P0 BRA `(.L_x_28) ;  /* 0x0000000000108947 */ /* 0x002fec0003800000 */
[----:B------:R-:W-:Y:S02]  /*1520*/  MOV R10, R11 ;  /* 0x0000000b000a7202 */ /* 0x000fe40000000f00 */
[----:B------:R-:W-:-:S07]  /*1530*/  MOV R20, 0x1550 ;  /* 0x0000155000147802 */ /* 0x000fce0000000f00 */
[----:B------:R-:W-:Y:S05]  /*1540*/  CALL.REL.NOINC `($__internal_1_$__cuda_sm3x_div_rn_noftz_f32_slowpath) ;  /* 0x0000001000207944 */ /* 0x000fea0003c00000 */
[----:B------:R-:W-:-:S07]  /*1550*/  IMAD.MOV.U32 R17, RZ, RZ, R13 ;  /* 0x000000ffff117224 */ /* 0x000fce00078e000d */
.L_x_28:
[----:B------:R-:W-:Y:S05]  /*1560*/  BSYNC.RECONVERGENT B0 ;  /* 0x0000000000007941 */ /* 0x000fea0003800200 */
.L_x_27:
[----:B------:R-:W-:Y:S01]  /*1570*/  FSETP.GT.AND P0, PT, R17, R0, PT ;  /* 0x000000001100720b */ /* 0x000fe20003f04000 */
[----:B------:R-:W-:-:S12]  /*1580*/  BSSY.RECONVERGENT B0, `(.L_x_29) ;  /* 0x000000d000007945 */ /* 0x000fd80003800200 */
[----:B------:R-:W-:Y:S05]  /*1590*/  @!P0 BRA `(.L_x_30) ;  /* 0x00000000002c8947 */ /* 0x000fea0003800000 */
[----:B------:R0:W-:Y:S04]  /*15a0*/  STG.E desc[UR4][R2.64+0x4], R23 ;  /* 0x0000041702007986 */ /* 0x0001e8000c101904 */
[----:B------:R1:W-:Y:S04]  /*15b0*/  STG.E desc[UR4][R2.64], R11 ;  /* 0x0000000b02007986 */ /* 0x0003e8000c101904 */
[----:B------:R-:W2:Y:S04]  /*15c0*/  LDG.E.U8 R17, desc[UR4][R6.64] ;  /* 0x0000000406117981 */ /* 0x000ea8000c1e1100 */
[----:B------:R-:W3:Y:S04]  /*15d0*/  LDG.E.U8 R13, desc[UR4][R6.64+0x1] ;  /* 0x00000104060d7981 */ /* 0x000ee8000c1e1100 */
[----:B--2---:R1:W-:Y:S04]  /*15e0*/  STG.E.U8 desc[UR4][R6.64+0x1], R17 ;  /* 0x0000011106007986 */ /* 0x0043e8000c101104 */
[----:B---3--:R1:W-:Y:S04]  /*15f0*/  STG.E.U8 desc[UR4][R6.64], R13 ;  /* 0x0000000d06007986 */ /* 0x0083e8000c101104 */
[----:B------:R-:W2:Y:S04]  /*1600*/  LDG.E R19, desc[UR4][R4.64] ;  /* 0x0000000404137981 */ /* 0x000ea8000c1e1900 */
[----:B------:R-:W3:Y:S04]  /*1610*/  LDG.E R21, desc[UR4][R4.64+0x4] ;  /* 0x0000040404157981 */ /* 0x000ee8000c1e1900 */
[----:B--2---:R1:W-:Y:S04]  /*1620*/  STG.E desc[UR4][R4.64+0x4], R19 ;  /* 0x0000041304007986 */ /* 0x0043e8000c101904 */
[----:B---3--:R1:W-:Y:S04]  /*1630*/  STG.E desc[UR4][R4.64], R21 ;  /* 0x0000001504007986 */ /* 0x0083e8000c101904 */
[----:B0-----:R1:W5:Y:S02]  /*1640*/  LDG.E R23, desc[UR4][R2.64] ;  /* 0x0000000402177981 */ /* 0x001364000c1e1900 */
.L_x_30:
[----:B------:R-:W-:Y:S05]  /*1650*/  BSYNC.RECONVERGENT B0 ;  /* 0x0000000000007941 */ /* 0x000fea0003800200 */
.L_x_29:
[----:B-1----:R-:W2:Y:S04]  /*1660*/  LDG.E R13, desc[UR4][R4.64+0x8] ;  /* 0x00000804040d7981 */ /* 0x002ea8000c1e1900 */
[----:B------:R-:W3:Y:S01]  /*1670*/  LDG.E R10, desc[UR4][R2.64+0x8] ;  /* 0x00000804020a7981 */ /* 0x000ee2000c1e1900 */
[----:B------:R-:W-:Y:S01]  /*1680*/  IADD3 R16, P1, PT, R2, 0x8, RZ ;  /* 0x0000000802107810 */ /* 0x000fe20007f3e0ff */
[----:B------:R-:W-:Y:S04]  /*1690*/  BSSY.RECONVERGENT B0, `(.L_x_31) ;  /* 0x000000f000007945 */ /* 0x000fe80003800200 */
[----:B------:R-:W-:Y:S01]  /*16a0*/  IMAD.X R17, RZ, RZ, R3, P1 ;  /* 0x000000ffff117224 */ /* 0x000fe200008e0603 */
[----:B--2---:R-:W0:Y:S01]  /*16b0*/  MUFU.RCP R0, R13 ;  /* 0x0000000d00007308 */ /* 0x004e220000001000 */
[----:B------:R-:W-:-:S07]  /*16c0*/  IMAD.MOV.U32 R12, RZ, RZ, R13 ;  /* 0x000000ffff0c7224 */ /* 0x000fce00078e000d */
[----:B---3--:R-:W1:Y:S01]  /*16d0*/  FCHK P0, R10, R13 ;  /* 0x0000000d0a007302 */ /* 0x008e620000000000 */
[----:B0-----:R-:W-:-:S04]  /*16e0*/  FFMA R11, -R13, R0, 1 ;  /* 0x3f8000000d0b7423 */ /* 0x001fc80000000100 */
[----:B------:R-:W-:-:S04]  /*16f0*/  FFMA R11, R0, R11, R0 ;  /* 0x0000000b000b7223 */ /* 0x000fc80000000000 */
[----:B------:R-:W-:-:S04]  /*1700*/  FFMA R18, R10, R11, RZ ;  /* 0x0000000b0a127223 */ /* 0x000fc800000000ff */
[----:B------:R-:W-:-:S04]  /*1710*/  FFMA R0, -R13, R18, R10 ;  /* 0x000000120d007223 */ /* 0x000fc8000000010a */
[----:B------:R-:W-:Y:S01]  /*1720*/  FFMA R18, R11, R0, R18 ;  /* 0x000000000b127223 */ /* 0x000fe20000000012 */
[----:B------:R-:W-:Y:S01]  /*1730*/  MOV R11, R10 ;  /* 0x0000000a000b7202 */ /* 0x000fe20000000f00 */
[----:B-1----:R-:W-:Y:S06]  /*1740*/  @!P0 BRA `(.L_x_32) ;  /* 0x00000000000c8947 */ /* 0x002fec0003800000 */
[----:B------:R-:W-:-:S07]  /*1750*/  MOV R20, 0x1770 ;  /* 0x0000177000147802 */ /* 0x000fce0000000f00 */
[----:B-----5:R-:W-:Y:S05]  /*1760*/  CALL.REL.NOINC `($__internal_1_$__cuda_sm3x_div_rn_noftz_f32_slowpath) ;  /* 0x0000000c00987944 */ /* 0x020fea0003c00000 */
[----:B------:R-:W-:-:S07]  /*1770*/  IMAD.MOV.U32 R18, RZ, RZ, R13 ;  /* 0x000000ffff127224 */ /* 0x000fce00078e000d */
.L_x_32:
[----:B------:R-:W-:Y:S05]  /*1780*/  BSYNC.RECONVERGENT B0 ;  /* 0x0000000000007941 */ /* 0x000fea0003800200 */
.L_x_31:
[----:B------:R-:W0:Y:S01]  /*1790*/  MUFU.RCP R0, R21 ;  /* 0x0000001500007308 */ /* 0x000e220000001000 */
[----:B------:R-:W-:Y:S07]  /*17a0*/  BSSY.RECONVERGENT B0, `(.L_x_33) ;  /* 0x000000c000007945 */ /* 0x000fee0003800200 */
[----:B-----5:R-:W1:Y:S01]  /*17b0*/  FCHK P0, R23, R21 ;  /* 0x0000001517007302 */ /* 0x020e620000000000 */
[----:B0-----:R-:W-:-:S04]  /*17c0*/  FFMA R13, R0, -R21, 1 ;  /* 0x3f800000000d7423 */ /* 0x001fc80000000815 */
[----:B------:R-:W-:-:S04]  /*17d0*/  FFMA R0, R0, R13, R0 ;  /* 0x0000000d00007223 */ /* 0x000fc80000000000 */
[----:B------:R-:W-:-:S04]  /*17e0*/  FFMA R10, R0, R23, RZ ;  /* 0x00000017000a7223 */ /* 0x000fc800000000ff */
[----:B------:R-:W-:-:S04]  /*17f0*/  FFMA R13, R10, -R21, R23 ;  /* 0x800000150a0d7223 */ /* 0x000fc80000000017 */
[----:B------:R-:W-:Y:S01]  /*1800*/  FFMA R13, R0, R13, R10 ;  /* 0x0000000d000d7223 */ /* 0x000fe2000000000a */
[----:B-1----:R-:W-:Y:S06]  /*1810*/  @!P0 BRA `(.L_x_34) ;  /* 0x0000000000108947 */ /* 0x002fec0003800000 */
[----:B------:R-:W-:Y:S01]  /*1820*/  IMAD.MOV.U32 R13, RZ, RZ, R21 ;  /* 0x000000ffff0d7224 */ /* 0x000fe200078e0015 */
[----:B------:R-:W-:Y:S01]  /*1830*/  MOV R20, 0x1860 ;  /* 0x0000186000147802 */ /* 0x000fe20000000f00 */
[----:B------:R-:W-:-:S07]  /*1840*/  IMAD.MOV.U32 R10, RZ, RZ, R23 ;  /* 0x000000ffff0a7224 */ /* 0x000fce00078e0017 */
[----:B------:R-:W-:Y:S05]  /*1850*/  CALL.REL.NOINC `($__internal_1_$__cuda_sm3x_div_rn_noftz_f32_slowpath) ;  /* 0x0000000c005c7944 */ /* 0x000fea0003c00000 */
.L_x_34:
[----:B------:R-:W-:Y:S05]  /*1860*/  BSYNC.RECONVERGENT B0 ;  /* 0x0000000000007941 */ /* 0x000fea0003800200 */
.L_x_33:
[----:B------:R-:W-:Y:S01]  /*1870*/  FSETP.GT.AND P0, PT, R18, R13, PT ;  /* 0x0000000d1200720b */ /* 0x000fe20003f04000 */
[----:B------:R-:W-:-:S12]  /*1880*/  BSSY.RECONVERGENT B0, `(.L_x_35) ;  /* 0x000000e000007945 */ /* 0x000fd80003800200 */
[----:B------:R-:W-:Y:S05]  /*1890*/  @!P0 BRA `(.L_x_36) ;  /* 0x0000000000308947 */ /* 0x000fea0003800000 */
[----:B------:R-:W-:Y:S04]  /*18a0*/  STG.E desc[UR4][R2.64+0x8], R23 ;  /* 0x0000081702007986 */ /* 0x000fe8000c101904 */
[----:B------:R0:W-:Y:S04]  /*18b0*/  STG.E desc[UR4][R2.64], R11 ;  /* 0x0000000b02007986 */ /* 0x0001e8000c101904 */
[----:B------:R-:W2:Y:S04]  /*18c0*/  LDG.E.U8 R21, desc[UR4][R6.64] ;  /* 0x0000000406157981 */ /* 0x000ea8000c1e1100 */
[----:B------:R-:W3:Y:S04]  /*18d0*/  LDG.E.U8 R13, desc[UR4][R6.64+0x2] ;  /* 0x00000204060d7981 */ /* 0x000ee8000c1e1100 */
[----:B--2---:R1:W-:Y:S04]  /*18e0*/  STG.E.U8 desc[UR4][R6.64+0x2], R21 ;  /* 0x0000021506007986 */ /* 0x0043e8000c101104 */
[----:B---3--:R1:W-:Y:S04]  /*18f0*/  STG.E.U8 desc[UR4][R6.64], R13 ;  /* 0x0000000d06007986 */ /* 0x0083e8000c101104 */
[----:B------:R-:W2:Y:S04]  /*1900*/  LDG.E R25, desc[UR4][R4.64+0x8] ;  /* 0x0000080404197981 */ /* 0x000ea8000c1e1900 */
[----:B------:R-:W3:Y:S04]  /*1910*/  LDG.E R12, desc[UR4][R4.64] ;  /* 0x00000004040c7981 */ /* 0x000ee8000c1e1900 */
[----:B------:R1:W5:Y:S04]  /*1920*/  LDG.E R19, desc[UR4][R4.64+0x4] ;  /* 0x0000040404137981 */ /* 0x000368000c1e1900 */
[----:B--2---:R1:W-:Y:S04]  /*1930*/  STG.E desc[UR4][R4.64], R25 ;  /* 0x0000001904007986 */ /* 0x0043e8000c101904 */
[----:B---3--:R1:W-:Y:S04]  /*1940*/  STG.E desc[UR4][R4.64+0x8], R12 ;  /* 0x0000080c04007986 */ /* 0x0083e8000c101904 */
[----:B0-----:R1:W5:Y:S02]  /*1950*/  LDG.E R11, desc[UR4][R2.64+0x8] ;  /* 0x00000804020b7981 */ /* 0x001364000c1e1900 */
.L_x_36:
[----:B------:R-:W-:Y:S05]  /*1960*/  BSYNC.RECONVERGENT B0 ;  /* 0x0000000000007941 */ /* 0x000fea0003800200 */
.L_x_35:
[----:B------:R-:W2:Y:S01]  /*1970*/  LDG.E R0, desc[UR4][R14.64] ;  /* 0x000000040e007981 */ /* 0x000ea2000c1e1900 */
[----:B-----5:R-:W1:Y:S01]  /*1980*/  MUFU.RCP R10, R19 ;  /* 0x00000013000a7308 */ /* 0x020e620000001000 */
[----:B------:R-:W-:Y:S01]  /*1990*/  BSSY.RECONVERGENT B0, `(.L_x_37) ;  /* 0x000000d000007945 */ /* 0x000fe20003800200 */
[----:B-1----:R-:W-:-:S04]  /*19a0*/  FFMA R13, R10, -R19, 1 ;  /* 0x3f8000000a0d7423 */ /* 0x002fc80000000813 */
[----:B------:R-:W-:Y:S02]  /*19b0*/  FFMA R13, R10, R13, R10 ;  /* 0x0000000d0a0d7223 */ /* 0x000fe4000000000a */
[----:B--2---:R-:W0:Y:S02]  /*19c0*/  FCHK P0, R0, R19 ;  /* 0x0000001300007302 */ /* 0x004e240000000000 */
[----:B------:R-:W-:-:S04]  /*19d0*/  FFMA R18, R0, R13, RZ ;  /* 0x0000000d00127223 */ /* 0x000fc800000000ff */
[----:B------:R-:W-:-:S04]  /*19e0*/  FFMA R10, R18, -R19, R0 ;  /* 0x80000013120a7223 */ /* 0x000fc80000000000 */
[----:B------:R-:W-:Y:S01]  /*19f0*/  FFMA R18, R13, R10, R18 ;  /* 0x0000000a0d127223 */ /* 0x000fe20000000012 */
[----:B0-----:R-:W-:Y:S06]  /*1a00*/  @!P0 BRA `(.L_x_38) ;  /* 0x0000000000148947 */ /* 0x001fec0003800000 */
[----:B------:R-:W-:Y:S01]  /*1a10*/  MOV R13, R19 ;  /* 0x00000013000d7202 */ /* 0x000fe20000000f00 */
[----:B------:R-:W-:Y:S01]  /*1a20*/  IMAD.MOV.U32 R10, RZ, RZ, R0 ;  /* 0x000000ffff0a7224 */ /* 0x000fe200078e0000 */
[----:B------:R-:W-:-:S07]  /*1a30*/  MOV R20, 0x1a50 ;  /* 0x00001a5000147802 */ /* 0x000fce0000000f00 */
[----:B------:R-:W-:Y:S05]  /*1a40*/  CALL.REL.NOINC `($__internal_1_$__cuda_sm3x_div_rn_noftz_f32_slowpath) ;  /* 0x0000000800e07944 */ /* 0x000fea0003c00000 */
[----:B------:R-:W-:-:S07]  /*1a50*/  IMAD.MOV.U32 R18, RZ, RZ, R13 ;  /* 0x000000ffff127224 */ /* 0x000fce00078e000d */
.L_x_38:
[----:B------:R-:W-:Y:S05]  /*1a60*/  BSYNC.RECONVERGENT B0 ;  /* 0x0000000000007941 */ /* 0x000fea0003800200 */
.L_x_37:
[----:B------:R-:W0:Y:S01]  /*1a70*/  MUFU.RCP R13, R12 ;  /* 0x0000000c000d7308 */ /* 0x000e220000001000 */
[----:B------:R-:W-:Y:S07]  /*1a80*/  BSSY.RECONVERGENT B0, `(.L_x_39) ;  /* 0x000000c000007945 */ /* 0x000fee0003800200 */
[----:B------:R-:W1:Y:S01]  /*1a90*/  FCHK P0, R11, R12 ;  /* 0x0000000c0b007302 */ /* 0x000e620000000000 */
[----:B0-----:R-:W-:-:S04]  /*1aa0*/  FFMA R10, R13, -R12, 1 ;  /* 0x3f8000000d0a7423 */ /* 0x001fc8000000080c */
[----:B------:R-:W-:-:S04]  /*1ab0*/  FFMA R10, R13, R10, R13 ;  /* 0x0000000a0d0a7223 */ /* 0x000fc8000000000d */
[----:B------:R-:W-:-:S04]  /*1ac0*/  FFMA R13, R11, R10, RZ ;  /* 0x0000000a0b0d7223 */ /* 0x000fc800000000ff */
[----:B------:R-:W-:-:S04]  /*1ad0*/  FFMA R19, R13, -R12, R11 ;  /* 0x8000000c0d137223 */ /* 0x000fc8000000000b */
[----:B------:R-:W-:Y:S01]  /*1ae0*/  FFMA R13, R10, R19, R13 ;  /* 0x000000130a0d7223 */ /* 0x000fe2000000000d */
[----:B-1----:R-:W-:Y:S06]  /*1af0*/  @!P0 BRA `(.L_x_40) ;  /* 0x0000000000108947 */ /* 0x002fec0003800000 */
[----:B------:R-:W-:Y:S01]  /*1b00*/  IMAD.MOV.U32 R13, RZ, RZ, R12 ;  /* 0x000000ffff0d7224 */ /* 0x000fe200078e000c */
[----:B------:R-:W-:Y:S02]  /*1b10*/  MOV R10, R11 ;  /* 0x0000000b000a7202 */ /* 0x000fe40000000f00 */
[----:B------:R-:W-:-:S07]  /*1b20*/  MOV R20, 0x1b40 ;  /* 0x00001b4000147802 */ /* 0x000fce0000000f00 */
[----:B------:R-:W-:Y:S05]  /*1b30*/  CALL.REL.NOINC `($__internal_1_$__cuda_sm3x_div_rn_noftz_f32_slowpath) ;  /* 0x0000000800a47944 */ /* 0x000fea0003c00000 */
.L_x_40:
[----:B------:R-:W-:Y:S05]  /*1b40*/  BSYNC.RECONVERGENT B0 ;  /* 0x0000000000007941 */ /* 0x000fea0003800200 */
.L_x_39:
[----:B------:R-:W-:Y:S01]  /*1b50*/  FSETP.GT.AND P0, PT, R13, R18, PT ;  /* 0x000000120d00720b */ /* 0x000fe20003f04000 */
[----:B------:R-:W-:Y:S01]  /*1b60*/  BSSY.RECONVERGENT B0, `(.L_x_41) ;  /* 0x000000e000007945 */ /* 0x000fe20003800200 */
[----:B------:R-:W-:-:S11]  /*1b70*/  ISETP.NE.AND P1, PT, R26, 0x3, PT ;  /* 0x000000031a00780c */ /* 0x000fd60003f25270 */
        /* <DEDUP_REMOVED lines=12> */
.L_x_42:
[----:B------:R-:W-:Y:S05]  /*1c40*/  BSYNC.RECONVERGENT B0 ;  /* 0x0000000000007941 */ /* 0x000fea0003800200 */
.L_x_41:
[----:B------:R-:W-:Y:S05]  /*1c50*/  @P1 EXIT ;  /* 0x000000000000194d */ /* 0x000fea0003800000 */
[----:B-----5:R-:W-:-:S13]  /*1c60*/  FSETP.NEU.AND P0, PT, R11, RZ, PT ;  /* 0x000000ff0b00720b */ /* 0x020fda0003f0d000 */
[----:B------:R-:W-:Y:S05]  /*1c70*/  @P0 BRA `(.L_x_43) ;  /* 0x0000000000c80947 */ /* 0x000fea0003800000 */
[----:B------:R-:W2:Y:S01]  /*1c80*/  LDG.E R0, desc[UR4][R2.64] ;  /* 0x0000000402007981 */ /* 0x000ea2000c1e1900 */
[----:B------:R-:W-:Y:S01]  /*1c90*/  BSSY.RECONVERGENT B0, `(.L_x_44) ;  /* 0x0000013000007945 */ /* 0x000fe20003800200 */
[----:B-1----:R-:W-:Y:S02]  /*1ca0*/  IMAD.MOV.U32 R13, RZ, RZ, RZ ;  /* 0x000000ffff0d7224 */ /* 0x002fe400078e00ff */
[----:B------:R-:W-:Y:S02]  /*1cb0*/  IMAD.MOV.U32 R10, RZ, RZ, R2 ;  /* 0x000000ffff0a7224 */ /* 0x000fe400078e0002 */
[----:B------:R-:W-:Y:S01]  /*1cc0*/  IMAD.MOV.U32 R11, RZ, RZ, R3 ;  /* 0x000000ffff0b7224 */ /* 0x000fe200078e0003 */
[----:B--2---:R-:W-:Y:S01]  /*1cd0*/  FSETP.NEU.AND P0, PT, R0, RZ, PT ;  /* 0x000000ff0000720b */ /* 0x004fe20003f0d000 */
[----:B------:R-:W-:-:S12]  /*1ce0*/  IMAD.MOV.U32 R0, RZ, RZ, -0x1 ;  /* 0xffffffffff007424 */ /* 0x000fd800078e00ff */
[----:B------:R-:W-:Y:S01]  /*1cf0*/  @!P0 IMAD.MOV.U32 R19, RZ, RZ, 0x3f800000 ;  /* 0x3f800000ff138424 */ /* 0x000fe200078e00ff */
[----:B------:R-:W-:Y:S01]  /*1d00*/  @P0 MOV R21, 0x3ba3d70a ;  /* 0x3ba3d70a00150802 */ /* 0x000fe20000000f00 */
[----:B------:R-:W-:Y:S06]  /*1d10*/  @!P0 BRA `(.L_x_45) ;  /* 0x0000000000288947 */ /* 0x000fec0003800000 */
[----:B------:R-:W2:Y:S01]  /*1d20*/  LDG.E R0, desc[UR4][R14.64] ;  /* 0x000000040e007981 */ /* 0x000ea2000c1e1900 */
[----:B------:R-:W-:Y:S01]  /*1d30*/  IMAD.MOV.U32 R10, RZ, RZ, R14 ;  /* 0x000000ffff0a7224 */ /* 0x000fe200078e000e */
[----:B------:R-:W-:Y:S01]  /*1d40*/  MOV R11, R15 ;  /* 0x0000000f000b7202 */ /* 0x000fe20000000f00 */
[----:B------:R-:W-:Y:S01]  /*1d50*/  IMAD.MOV.U32 R13, RZ, RZ, 0x1 ;  /* 0x00000001ff0d7424 */ /* 0x000fe200078e00ff */
[----:B--2---:R-:W-:Y:S01]  /*1d60*/  FSETP.NEU.AND P1, PT, R0, RZ, PT ;  /* 0x000000ff0000720b */ /* 0x004fe20003f2d000 */
[----:B------:R-:W-:-:S12]  /*1d70*/  IMAD.MOV.U32 R0, RZ, RZ, RZ ;  /* 0x000000ffff007224 */ /* 0x000fd800078e00ff */
[----:B------:R-:W-:Y:S01]  /*1d80*/  @P1 IMAD.MOV.U32 R10, RZ, RZ, R16 ;  /* 0x000000ffff0a1224 */ /* 0x000fe200078e0010 */
[----:B------:R-:W-:Y:S01]  /*1d90*/  @P1 MOV R11, R17 ;  /* 0x00000011000b1202 */ /* 0x000fe20000000f00 */
[----:B------:R-:W-:Y:S02]  /*1da0*/  @P1 IMAD.MOV.U32 R13, RZ, RZ, 0x2 ;  /* 0x00000002ff0d1424 */ /* 0x000fe400078e00ff */
[----:B------:R-:W-:-:S07]  /*1db0*/  @P1 IMAD.MOV.U32 R0, RZ, RZ, 0x1 ;  /* 0x00000001ff001424 */ /* 0x000fce00078e00ff */
.L_x_45:
[----:B------:R-:W-:Y:S05]  /*1dc0*/  BSYNC.RECONVERGENT B0 ;  /* 0x0000000000007941 */ /* 0x000fea0003800200 */
.L_x_44:
[----:B------:R0:W-:Y:S04]  /*1dd0*/  @!P0 STG.E desc[UR4][R2.64], R19 ;  /* 0x0000001302008986 */ /* 0x0001e8000c101904 */
[----:B------:R0:W-:Y:S04]  /*1de0*/  @P0 STG.E desc[UR4][R10.64], R21 ;  /* 0x000000150a000986 */ /* 0x0001e8000c101904 */
[----:B------:R-:W2:Y:S01]  /*1df0*/  LDG.E.U8 R9, desc[UR4][R8.64] ;  /* 0x0000000408097981 */ /* 0x000ea2000c1e1100 */
[----:B------:R-:W-:Y:S01]  /*1e00*/  IMAD.MOV.U32 R15, RZ, RZ, RZ ;  /* 0x000000ffff0f7224 */ /* 0x000fe200078e00ff */
[----:B------:R-:W-:-:S02]  /*1e10*/  IADD3 R6, P1, PT, R13, R6, RZ ;  /* 0x000000060d067210 */ /* 0x000fc40007f3e0ff */
[----:B------:R-:W-:Y:S02]  /*1e20*/  LEA R4, P2, R13, R4, 0x2 ;  /* 0x000000040d047211 */ /* 0x000fe400078410ff */
[----:B------:R-:W-:Y:S02]  /*1e30*/  IADD3.X R7, PT, PT, R15, R7, RZ, P1, !PT ;  /* 0x000000070f077210 */ /* 0x000fe40000ffe4ff */
[----:B------:R-:W-:Y:S01]  /*1e40*/  LEA.HI.X R5, R13, R5, R15, 0x2, P2 ;  /* 0x000000050d057211 */ /* 0x000fe200010f140f */
[----:B------:R-:W-:Y:S02]  /*1e50*/  IMAD.MOV.U32 R13, RZ, RZ, 0x41700000 ;  /* 0x41700000ff0d7424 */ /* 0x000fe400078e00ff */
[----:B--2---:R0:W-:Y:S04]  /*1e60*/  STG.E.U8 desc[UR4][R6.64], R9 ;  /* 0x0000000906007986 */ /* 0x0041e8000c101104 */
[----:B------:R0:W-:Y:S01]  /*1e70*/  STG.E desc[UR4][R4.64], R13 ;  /* 0x0000000d04007986 */ /* 0x0001e2000c101904 */
[----:B------:R-:W-:Y:S05]  /*1e80*/  @!P0 EXIT ;  /* 0x000000000000894d */ /* 0x000fea0003800000 */
[----:B------:R-:W-:-:S05]  /*1e90*/  VIMNMX.U32 R0, PT, PT, R0, 0x2, PT ;  /* 0x0000000200007848 */ /* 0x000fca0003fe0000 */
[----:B------:R-:W-:-:S07]  /*1ea0*/  IMAD.MOV R0, RZ, RZ, -R0 ;  /* 0x000000ffff007224 */ /* 0x000fce00078e0a00 */
.L_x_46:
[----:B------:R-:W2:Y:S01]  /*1eb0*/  LDG.E R8, desc[UR4][R2.64] ;  /* 0x0000000402087981 */ /* 0x000ea2000c1e1900 */
[----:B------:R-:W-:Y:S01]  /*1ec0*/  UMOV UR6, 0x3d70a3d7 ;  /* 0x3d70a3d700067882 */ /* 0x000fe20000000000 */
[----:B------:R-:W-:Y:S01]  /*1ed0*/  UMOV UR7, 0x3fefd70a ;  /* 0x3fefd70a00077882 */ /* 0x000fe20000000000 */
[----:B------:R-:W-:Y:S01]  /*1ee0*/  VIADD R0, R0, 0x1 ;  /* 0x0000000100007836 */ /* 0x000fe20000000000 */
[----:B0-----:R-:W-:-:S04]  /*1ef0*/  IADD3 R6, P1, PT, R2, 0x4, RZ ;  /* 0x0000000402067810 */ /* 0x001fc80007f3e0ff */
[----:B------:R-:W-:Y:S02]  /*1f00*/  ISETP.NE.AND P0, PT, R0, 0x1, PT ;  /* 0x000000010000780c */ /* 0x000fe40003f05270 */
[----:B------:R-:W-:Y:S01]  /*1f10*/  IADD3.X R7, PT, PT, RZ, R3, RZ, P1, !PT ;  /* 0x00000003ff077210 */ /* 0x000fe20000ffe4ff */
[----:B--2---:R-:W0:Y:S02]  /*1f20*/  F2F.F64.F32 R4, R8 ;  /* 0x0000000800047310 */ /* 0x004e240000201800 */
[----:B0-----:R-:W-:-:S10]  /*1f30*/  DMUL R4, R4, UR6 ;  /* 0x0000000604047c28 */ /* 0x001fd40008000000 */
[----:B------:R-:W0:Y:S02]  /*1f40*/  F2F.F32.F64 R5, R4 ;  /* 0x0000000400057310 */ /* 0x000e240000301000 */
[----:B0-----:R0:W-:Y:S01]  /*1f50*/  STG.E desc[UR4][R2.64], R5 ;  /* 0x0000000502007986 */ /* 0x0011e2000c101904 */
[----:B------:R-:W-:Y:S05]  /*1f60*/  @!P0 EXIT ;  /* 0x000000000000894d */ /* 0x000fea0003800000 */
[----:B0-----:R-:W-:Y:S02]  /*1f70*/  IMAD.MOV.U32 R2, RZ, RZ, R6 ;  /* 0x000000ffff027224 */ /* 0x001fe400078e0006 */
[----:B------:R-:W-:Y:S01]  /*1f80*/  IMAD.MOV.U32 R3, RZ, RZ, R7 ;  /* 0x000000ffff037224 */ /* 0x000fe200078e0007 */
[----:B------:R-:W-:Y:S06]  /*1f90*/  BRA `(.L_x_46) ;  /* 0xfffffffc00c47947 */ /* 0x000fec000383ffff */
.L_x_43:
[----:B------:R-:W2:Y:S01]  /*1fa0*/  LDG.E.U8 R9, desc[UR4][R8.64] ;  /* 0x0000000408097981 */ /* 0x000ea2000c1e1100 */
[----:B------:R-:W-:-:S03]  /*1fb0*/  IMAD.MOV.U32 R3, RZ, RZ, 0x41700000 ;  /* 0x41700000ff037424 */ /* 0x000fc600078e00ff */
[----:B--2---:R-:W-:Y:S04]  /*1fc0*/  STG.E.U8 desc[UR4][R6.64+0x2], R9 ;  /* 0x0000020906007986 */ /* 0x004fe8000c101104 */
[----:B------:R-:W-:Y:S01]  /*1fd0*/  STG.E desc[UR4][R4.64+0x8], R3 ;  /* 0x0000080304007986 */ /* 0x000fe2000c101904 */
[----:B------:R-:W-:Y:S05]  /*1fe0*/  EXIT ;  /* 0x000000000000794d */ /* 0x000fea0003800000 */
        .weak           $__internal_0_$__cuda_sm20_div_rn_f64_full
        .type           $__internal_0_$__cuda_sm20_div_rn_f64_full,@function
        .size           $__internal_0_$__cuda_sm20_div_rn_f64_full,($__internal_1_$__cuda_sm3x_div_rn_noftz_f32_slowpath - $__internal_0_$__cuda_sm20_div_rn_f64_full)
$__internal_0_$__cuda_sm20_div_rn_f64_full:
[C---:B------:R-:W-:Y:S01]  /*1ff0*/  FSETP.GEU.AND P0, PT, |R13|.reuse, 1.469367938527859385e-39, PT ;  /* 0x001000000d00780b */ /* 0x040fe20003f0e200 */
[----:B------:R-:W-:Y:S01]  /*2000*/  IMAD.MOV.U32 R18, RZ, RZ, 0x1 ;  /* 0x00000001ff127424 */ /* 0x000fe200078e00ff */
[C---:B------:R-:W-:Y:S02]  /*2010*/  LOP3.LUT R10, R13.reuse, 0x800fffff, RZ, 0xc0, !PT ;  /* 0x800fffff0d0a7812 */ /* 0x040fe400078ec0ff */
[----:B------:R-:W-:Y:S02]  /*2020*/  LOP3.LUT R0, R13, 0x7ff00000, RZ, 0xc0, !PT ;  /* 0x7ff000000d007812 */ /* 0x000fe400078ec0ff */
[----:B------:R-:W-:Y:S02]  /*2030*/  LOP3.LUT R11, R10, 0x3ff00000, RZ, 0xfc, !PT ;  /* 0x3ff000000a0b7812 */ /* 0x000fe400078efcff */
[----:B------:R-:W-:Y:S02]  /*2040*/  MOV R10, R12 ;  /* 0x0000000c000a7202 */ /* 0x000fe40000000f00 */
[----:B------:R-:W-:-:S03]  /*2050*/  MOV R24, 0x1ca00000 ;  /* 0x1ca0000000187802 */ /* 0x000fc60000000f00 */
[----:B------:R-:W-:-:S06]  /*2060*/  @!P0 DMUL R10, R12, 8.98846567431157953865e+307 ;  /* 0x7fe000000c0a8828 */ /* 0x000fcc0000000000 */
[----:B------:R-:W0:Y:S02]  /*2070*/  MUFU.RCP64H R19, R11 ;  /* 0x0000000b00137308 */ /* 0x000e240000001800 */
[----:B0-----:R-:W-:-:S08]  /*2080*/  DFMA R14, R18, -R10, 1 ;  /* 0x3ff00000120e742b */ /* 0x001fd0000000080a */
[----:B------:R-:W-:Y:S01]  /*2090*/  DFMA R16, R14, R14, R14 ;  /* 0x0000000e0e10722b */ /* 0x000fe2000000000e */
[----:B------:R-:W-:Y:S02]  /*20a0*/  IMAD.U32 R15, RZ, RZ, UR7 ;  /* 0x00000007ff0f7e24 */ /* 0x000fe4000f8e00ff */
[----:B------:R-:W-:-:S03]  /*20b0*/  IMAD.U32 R14, RZ, RZ, UR6 ;  /* 0x00000006ff0e7e24 */ /* 0x000fc6000f8e00ff */
[----:B------:R-:W-:Y:S02]  /*20c0*/  LOP3.LUT R25, R15, 0x7ff00000, RZ, 0xc0, !PT ;  /* 0x7ff000000f197812 */ /* 0x000fe400078ec0ff */
[----:B------:R-:W-:Y:S01]  /*20d0*/  DFMA R18, R18, R16, R18 ;  /* 0x000000101212722b */ /* 0x000fe20000000012 */
[----:B------:R-:W-:Y:S01]  /*20e0*/  IMAD.MOV.U32 R16, RZ, RZ, R14 ;  /* 0x000000ffff107224 */ /* 0x000fe200078e000e */
[----:B------:R-:W-:Y:S01]  /*20f0*/  ISETP.GE.U32.AND P1, PT, R25, R0, PT ;  /* 0x000000001900720c */ /* 0x000fe20003f26070 */
[----:B------:R-:W-:-:S03]  /*2100*/  IMAD.MOV.U32 R31, RZ, RZ, R25 ;  /* 0x000000ffff1f7224 */ /* 0x000fc600078e0019 */
[----:B------:R-:W-:Y:S02]  /*2110*/  SEL R17, R24, 0x63400000, !P1 ;  /* 0x6340000018117807 */ /* 0x000fe40004800000 */
[----:B------:R-:W-:Y:S01]  /*2120*/  DFMA R20, R18, -R10, 1 ;  /* 0x3ff000001214742b */ /* 0x000fe2000000080a */
[----:B------:R-:W-:Y:S02]  /*2130*/  FSETP.GEU.AND P1, PT, |R15|, 1.469367938527859385e-39, PT ;  /* 0x001000000f00780b */ /* 0x000fe40003f2e200 */
[----:B------:R-:W-:-:S05]  /*2140*/  LOP3.LUT R17, R17, 0x800fffff, R15, 0xf8, !PT ;  /* 0x800fffff11117812 */ /* 0x000fca00078ef80f */
[----:B------:R-:W-:-:S06]  /*2150*/  DFMA R18, R18, R20, R18 ;  /* 0x000000141212722b */ /* 0x000fcc0000000012 */
[----:B------:R-:W-:Y:S05]  /*2160*/  @P1 BRA `(.L_x_47) ;  /* 0x0000000000201947 */ /* 0x000fea0003800000 */
[----:B------:R-:W-:-:S04]  /*2170*/  LOP3.LUT R20, R13, 0x7ff00000, RZ, 0xc0, !PT ;  /* 0x7ff000000d147812 */ /* 0x000fc800078ec0ff */
[----:B------:R-:W-:Y:S01]  /*2180*/  ISETP.GE.U32.AND P1, PT, R25, R20, PT ;  /* 0x000000141900720c */ /* 0x000fe20003f26070 */
[----:B------:R-:W-:-:S03]  /*2190*/  IMAD.MOV.U32 R20, RZ, RZ, RZ ;  /* 0x000000ffff147224 */ /* 0x000fc600078e00ff */
[----:B------:R-:W-:-:S04]  /*21a0*/  SEL R21, R24, 0x63400000, !P1 ;  /* 0x6340000018157807 */ /* 0x000fc80004800000 */
[----:B------:R-:W-:-:S04]  /*21b0*/  LOP3.LUT R21, R21, 0x80000000, R15, 0xf8, !PT ;  /* 0x8000000015157812 */ /* 0x000fc800078ef80f */
[----:B------:R-:W-:-:S06]  /*21c0*/  LOP3.LUT R21, R21, 0x100000, RZ, 0xfc, !PT ;  /* 0x0010000015157812 */ /* 0x000fcc00078efcff */
[----:B------:R-:W-:-:S10]  /*21d0*/  DFMA R16, R16, 2, -R20 ;  /* 0x400000001010782b */ /* 0x000fd40000000814 */
[----:B------:R-:W-:-:S07]  /*21e0*/  LOP3.LUT R31, R17, 0x7ff00000, RZ, 0xc0, !PT ;  /* 0x7ff00000111f7812 */ /* 0x000fce00078ec0ff */
.L_x_47:
[----:B------:R-:W-:Y:S01]  /*21f0*/  IADD3 R30, PT, PT, R31, -0x1, RZ ;  /* 0xffffffff1f1e7810 */ /* 0x000fe20007ffe0ff */
[----:B------:R-:W-:Y:S01]  /*2200*/  DMUL R20, R18, R16 ;  /* 0x0000001012147228 */ /* 0x000fe20000000000 */
[----:B------:R-:W-:Y:S01]  /*2210*/  @!P0 LOP3.LUT R0, R11, 0x7ff00000, RZ, 0xc0, !PT ;  /* 0x7ff000000b008812 */ /* 0x000fe200078ec0ff */
[----:B------:R-:W-:Y:S01]  /*2220*/  BSSY.RECONVERGENT B2, `(.L_x_48) ;  /* 0x0000037000027945 */ /* 0x000fe20003800200 */
[----:B------:R-:W-:-:S03]  /*2230*/  ISETP.GT.U32.AND P0, PT, R30, 0x7feffffe, PT ;  /* 0x7feffffe1e00780c */ /* 0x000fc60003f04070 */
[----:B------:R-:W-:Y:S02]  /*2240*/  VIADD R30, R0, 0xffffffff ;  /* 0xffffffff001e7836 */ /* 0x000fe40000000000 */
[----:B------:R-:W-:-:S03]  /*2250*/  DFMA R22, R20, -R10, R16 ;  /* 0x8000000a1416722b */ /* 0x000fc60000000010 */
[----:B------:R-:W-:-:S05]  /*2260*/  ISETP.GT.U32.OR P0, PT, R30, 0x7feffffe, P0 ;  /* 0x7feffffe1e00780c */ /* 0x000fca0000704470 */
[----:B------:R-:W-:-:S08]  /*2270*/  DFMA R22, R18, R22, R20 ;  /* 0x000000161216722b */ /* 0x000fd00000000014 */
[----:B------:R-:W-:Y:S05]  /*2280*/  @P0 BRA `(.L_x_49) ;  /* 0x00000000006c0947 */ /* 0x000fea0003800000 */
[----:B------:R-:W-:-:S04]  /*2290*/  LOP3.LUT R14, R13, 0x7ff00000, RZ, 0xc0, !PT ;  /* 0x7ff000000d0e7812 */ /* 0x000fc800078ec0ff */
[CC--:B------:R-:W-:Y:S02]  /*22a0*/  VIADDMNMX R0, R25.reuse, -R14.reuse, 0xb9600000, !PT ;  /* 0xb960000019007446 */ /* 0x0c0fe4000780090e */
[----:B------:R-:W-:Y:S02]  /*22b0*/  ISETP.GE.U32.AND P0, PT, R25, R14, PT ;  /* 0x0000000e1900720c */ /* 0x000fe40003f06070 */
[----:B------:R-:W-:Y:S02]  /*22c0*/  VIMNMX R0, PT, PT, R0, 0x46a00000, PT ;  /* 0x46a0000000007848 */ /* 0x000fe40003fe0100 */
[----:B------:R-:W-:Y:S02]  /*22d0*/  SEL R15, R24, 0x63400000, !P0 ;  /* 0x63400000180f7807 */ /* 0x000fe40004000000 */
[----:B------:R-:W-:-:S03]  /*22e0*/  MOV R14, RZ ;  /* 0x000000ff000e7202 */ /* 0x000fc60000000f00 */
[----:B------:R-:W-:-:S04]  /*22f0*/  IMAD.IADD R0, R0, 0x1, -R15 ;  /* 0x0000000100007824 */ /* 0x000fc800078e0a0f */
[----:B------:R-:W-:-:S06]  /*2300*/  VIADD R15, R0, 0x7fe00000 ;  /* 0x7fe00000000f7836 */ /* 0x000fcc0000000000 */
[----:B------:R-:W-:-:S10]  /*2310*/  DMUL R18, R22, R14 ;  /* 0x0000000e16127228 */ /* 0x000fd40000000000 */
[----:B------:R-:W-:-:S13]  /*2320*/  FSETP.GTU.AND P0, PT, |R19|, 1.469367938527859385e-39, PT ;  /* 0x001000001300780b */ /* 0x000fda0003f0c200 */
[----:B------:R-:W-:Y:S05]  /*2330*/  @P0 BRA `(.L_x_50) ;  /* 0x0000000000940947 */ /* 0x000fea0003800000 */
[----:B------:R-:W-:Y:S01]  /*2340*/  DFMA R10, R22, -R10, R16 ;  /* 0x8000000a160a722b */ /* 0x000fe20000000010 */
[----:B------:R-:W-:-:S09]  /*2350*/  IMAD.MOV.U32 R14, RZ, RZ, RZ ;  /* 0x000000ffff0e7224 */ /* 0x000fd200078e00ff */
[C---:B------:R-:W-:Y:S02]  /*2360*/  FSETP.NEU.AND P0, PT, R11.reuse, RZ, PT ;  /* 0x000000ff0b00720b */ /* 0x040fe40003f0d000 */
[----:B------:R-:W-:-:S04]  /*2370*/  LOP3.LUT R13, R11, 0x80000000, R13, 0x48, !PT ;  /* 0x800000000b0d7812 */ /* 0x000fc800078e480d */
[----:B------:R-:W-:-:S07]  /*2380*/  LOP3.LUT R15, R13, R15, RZ, 0xfc, !PT ;  /* 0x0000000f0d0f7212 */ /* 0x000fce00078efcff */
[----:B------:R-:W-:Y:S05]  /*2390*/  @!P0 BRA `(.L_x_50) ;  /* 0x00000000007c8947 */ /* 0x000fea0003800000 */
[----:B------:R-:W-:Y:S01]  /*23a0*/  IMAD.MOV R11, RZ, RZ, -R0 ;  /* 0x000000ffff0b7224 */ /* 0x000fe200078e0a00 */
[----:B------:R-:W-:Y:S01]  /*23b0*/  DMUL.RP R14, R22, R14 ;  /* 0x0000000e160e7228 */ /* 0x000fe20000008000 */
[----:B------:R-:W-:-:S06]  /*23c0*/  IMAD.MOV.U32 R10, RZ, RZ, RZ ;  /* 0x000000ffff0a7224 */ /* 0x000fcc00078e00ff */
[----:B------:R-:W-:-:S03]  /*23d0*/  DFMA R10, R18, -R10, R22 ;  /* 0x8000000a120a722b */ /* 0x000fc60000000016 */
[----:B------:R-:W-:-:S03]  /*23e0*/  LOP3.LUT R13, R15, R13, RZ, 0x3c, !PT ;  /* 0x0000000d0f0d7212 */ /* 0x000fc600078e3cff */
[----:B------:R-:W-:-:S04]  /*23f0*/  IADD3 R10, PT, PT, -R0, -0x43300000, RZ ;  /* 0xbcd00000000a7810 */ /* 0x000fc80007ffe1ff */
[----:B------:R-:W-:-:S04]  /*2400*/  FSETP.NEU.AND P0, PT, |R11|, R10, PT ;  /* 0x0000000a0b00720b */ /* 0x000fc80003f0d200 */
[----:B------:R-:W-:Y:S02]  /*2410*/  FSEL R18, R14, R18, !P0 ;  /* 0x000000120e127208 */ /* 0x000fe40004000000 */
[----:B------:R-:W-:Y:S01]  /*2420*/  FSEL R19, R13, R19, !P0 ;  /* 0x000000130d137208 */ /* 0x000fe20004000000 */
[----:B------:R-:W-:Y:S06]  /*2430*/  BRA `(.L_x_50) ;  /* 0x0000000000547947 */ /* 0x000fec0003800000 */
.L_x_49:
[----:B------:R-:W-:-:S14]  /*2440*/  DSETP.NAN.AND P0, PT, R14, R14, PT ;  /* 0x0000000e0e00722a */ /* 0x000fdc0003f08000 */
[----:B------:R-:W-:Y:S05]  /*2450*/  @P0 BRA `(.L_x_51) ;  /* 0x0000000000440947 */ /* 0x000fea0003800000 */
[----:B------:R-:W-:-:S14]  /*2460*/  DSETP.NAN.AND P0, PT, R12, R12, PT ;  /* 0x0000000c0c00722a */ /* 0x000fdc0003f08000 */
[----:B------:R-:W-:Y:S05]  /*2470*/  @P0 BRA `(.L_x_52) ;  /* 0x0000000000300947 */ /* 0x000fea0003800000 */
[----:B------:R-:W-:Y:S01]  /*2480*/  ISETP.NE.AND P0, PT, R31, R0, PT ;  /* 0x000000001f00720c */ /* 0x000fe20003f05270 */
[----:B------:R-:W-:Y:S01]  /*2490*/  IMAD.MOV.U32 R19, RZ, RZ, -0x80000 ;  /* 0xfff80000ff137424 */ /* 0x000fe200078e00ff */
[----:B------:R-:W-:-:S11]  /*24a0*/  MOV R18, 0x0 ;  /* 0x0000000000127802 */ /* 0x000fd60000000f00 */
[----:B------:R-:W-:Y:S05]  /*24b0*/  @!P0 BRA `(.L_x_50) ;  /* 0x0000000000348947 */ /* 0x000fea0003800000 */
[----:B------:R-:W-:Y:S02]  /*24c0*/  ISETP.NE.AND P0, PT, R31, 0x7ff00000, PT ;  /* 0x7ff000001f00780c */ /* 0x000fe40003f05270 */
[----:B------:R-:W-:Y:S02]  /*24d0*/  LOP3.LUT R19, R15, 0x80000000, R13, 0x48, !PT ;  /* 0x800000000f137812 */ /* 0x000fe400078e480d */
[----:B------:R-:W-:-:S13]  /*24e0*/  ISETP.EQ.OR P0, PT, R0, RZ, !P0 ;  /* 0x000000ff0000720c */ /* 0x000fda0004702670 */
[----:B------:R-:W-:Y:S01]  /*24f0*/  @P0 LOP3.LUT R0, R19, 0x7ff00000, RZ, 0xfc, !PT ;  /* 0x7ff0000013000812 */ /* 0x000fe200078efcff */
[----:B------:R-:W-:Y:S02]  /*2500*/  @!P0 IMAD.MOV.U32 R18, RZ, RZ, RZ ;  /* 0x000000ffff128224 */ /* 0x000fe400078e00ff */
[----:B------:R-:W-:Y:S01]  /*2510*/  @P0 IMAD.MOV.U32 R18, RZ, RZ, RZ ;  /* 0x000000ffff120224 */ /* 0x000fe200078e00ff */
[----:B------:R-:W-:Y:S01]  /*2520*/  @P0 MOV R19, R0 ;  /* 0x0000000000130202 */ /* 0x000fe20000000f00 */
[----:B------:R-:W-:Y:S06]  /*2530*/  BRA `(.L_x_50) ;  /* 0x0000000000147947 */ /* 0x000fec0003800000 */
.L_x_52:
[----:B------:R-:W-:Y:S01]  /*2540*/  LOP3.LUT R19, R13, 0x80000, RZ, 0xfc, !PT ;  /* 0x000800000d137812 */ /* 0x000fe200078efcff */
[----:B------:R-:W-:Y:S01]  /*2550*/  IMAD.MOV.U32 R18, RZ, RZ, R12 ;  /* 0x000000ffff127224 */ /* 0x000fe200078e000c */
[----:B------:R-:W-:Y:S06]  /*2560*/  BRA `(.L_x_50) ;  /* 0x0000000000087947 */ /* 0x000fec0003800000 */
.L_x_51:
[----:B------:R-:W-:Y:S01]  /*2570*/  LOP3.LUT R19, R15, 0x80000, RZ, 0xfc, !PT ;  /* 0x000800000f137812 */ /* 0x000fe200078efcff */
[----:B------:R-:W-:-:S07]  /*2580*/  IMAD.MOV.U32 R18, RZ, RZ, R14 ;  /* 0x000000ffff127224 */ /* 0x000fce00078e000e */
.L_x_50:
[----:B------:R-:W-:Y:S05]  /*2590*/  BSYNC.RECONVERGENT B2 ;  /* 0x0000000000027941 */ /* 0x000fea0003800200 */
.L_x_48:
[----:B------:R-:W-:Y:S02]  /*25a0*/  HFMA2 R11, -RZ, RZ, 0, 0 ;  /* 0x00000000ff0b7431 */ /* 0x000fe400000001ff */
[----:B------:R-:W-:-:S04]  /*25b0*/  IMAD.MOV.U32 R10, RZ, RZ, R28 ;  /* 0x000000ffff0a7224 */ /* 0x000fc800078e001c */
[----:B------:R-:W-:Y:S05]  /*25c0*/  RET.REL.NODEC R10 `(_Z13trainGMM_CUDAPhS_PfS0_S_ii) ;  /* 0xffffffd80a8c7950 */ /* 0x000fea0003c3ffff */
        .weak           $__internal_1_$__cuda_sm3x_div_rn_noftz_f32_slowpath
        .type           $__internal_1_$__cuda_sm3x_div_rn_noftz_f32_slowpath,@function
        .size           $__internal_1_$__cuda_sm3x_div_rn_noftz_f32_slowpath,(.L_x_66 - $__internal_1_$__cuda_sm3x_div_rn_noftz_f32_slowpath)
$__internal_1_$__cuda_sm3x_div_rn_noftz_f32_slowpath:
[----:B------:R-:W-:Y:S01]  /*25d0*/  SHF.R.U32.HI R22, RZ, 0x17, R13 ;  /* 0x00000017ff167819 */ /* 0x000fe2000001160d */
[----:B------:R-:W-:Y:S01]  /*25e0*/  BSSY.RECONVERGENT B1, `(.L_x_53) ;  /* 0x0000062000017945 */ /* 0x000fe20003800200 */
[----:B------:R-:W-:Y:S02]  /*25f0*/  SHF.R.U32.HI R24, RZ, 0x17, R10 ;  /* 0x00000017ff187819 */ /* 0x000fe4000001160a */
[----:B------:R-:W-:Y:S02]  /*2600*/  LOP3.LUT R22, R22, 0xff, RZ, 0xc0, !PT ;  /* 0x000000ff16167812 */ /* 0x000fe400078ec0ff */
[----:B------:R-:W-:-:S03]  /*2610*/  LOP3.LUT R30, R24, 0xff, RZ, 0xc0, !PT ;  /* 0x000000ff181e7812 */ /* 0x000fc600078ec0ff */
[----:B------:R-:W-:Y:S02]  /*2620*/  VIADD R27, R22, 0xffffffff ;  /* 0xffffffff161b7836 */ /* 0x000fe40000000000 */
[----:B------:R-:W-:-:S03]  /*2630*/  VIADD R25, R30, 0xffffffff ;  /* 0xffffffff1e197836 */ /* 0x000fc60000000000 */
[----:B------:R-:W-:-:S04]  /*2640*/  ISETP.GT.U32.AND P0, PT, R27, 0xfd, PT ;  /* 0x000000fd1b00780c */ /* 0x000fc80003f04070 */
[----:B------:R-:W-:-:S13]  /*2650*/  ISETP.GT.U32.OR P0, PT, R25, 0xfd, P0 ;  /* 0x000000fd1900780c */ /* 0x000fda0000704470 */
[----:B------:R-:W-:Y:S01]  /*2660*/  @!P0 IMAD.MOV.U32 R24, RZ, RZ, RZ ;  /* 0x000000ffff188224 */ /* 0x000fe200078e00ff */
[----:B------:R-:W-:Y:S06]  /*2670*/  @!P0 BRA `(.L_x_54) ;  /* 0x00000000005c8947 */ /* 0x000fec0003800000 */
[----:B------:R-:W-:Y:S02]  /*2680*/  FSETP.GTU.FTZ.AND P0, PT, |R10|, +INF , PT ;  /* 0x7f8000000a00780b */ /* 0x000fe40003f1c200 */
[----:B------:R-:W-:-:S04]  /*2690*/  FSETP.GTU.FTZ.AND P1, PT, |R13|, +INF , PT ;  /* 0x7f8000000d00780b */ /* 0x000fc80003f3c200 */
[----:B------:R-:W-:-:S13]  /*26a0*/  PLOP3.LUT P0, PT, P0, P1, PT, 0xf8, 0x8f ;  /* 0x00000000008f781c */ /* 0x000fda0000703f70 */
[----:B------:R-:W-:Y:S05]  /*26b0*/  @P0 BRA `(.L_x_55) ;  /* 0x00000004004c0947 */ /* 0x000fea0003800000 */
[----:B------:R-:W-:-:S13]  /*26c0*/  LOP3.LUT P0, RZ, R13, 0x7fffffff, R10, 0xc8, !PT ;  /* 0x7fffffff0dff7812 */ /* 0x000fda000780c80a */
[----:B------:R-:W-:Y:S05]  /*26d0*/  @!P0 BRA `(.L_x_56) ;  /* 0x00000004003c8947 */ /* 0x000fea0003800000 */
[C---:B------:R-:W-:Y:S02]  /*26e0*/  FSETP.NEU.FTZ.AND P2, PT, |R10|.reuse, +INF , PT ;  /* 0x7f8000000a00780b */ /* 0x040fe40003f5d200 */
[----:B------:R-:W-:Y:S02]  /*26f0*/  FSETP.NEU.FTZ.AND P1, PT, |R13|, +INF , PT ;  /* 0x7f8000000d00780b */ /* 0x000fe40003f3d200 */
[----:B------:R-:W-:-:S11]  /*2700*/  FSETP.NEU.FTZ.AND P0, PT, |R10|, +INF , PT ;  /* 0x7f8000000a00780b */ /* 0x000fd60003f1d200 */
[----:B------:R-:W-:Y:S05]  /*2710*/  @!P1 BRA !P2, `(.L_x_56) ;  /* 0x00000004002c9947 */ /* 0x000fea0005000000 */
[----:B------:R-:W-:-:S04]  /*2720*/  LOP3.LUT P2, RZ, R10, 0x7fffffff, RZ, 0xc0, !PT ;  /* 0x7fffffff0aff7812 */ /* 0x000fc8000784c0ff */
[----:B------:R-:W-:-:S13]  /*2730*/  PLOP3.LUT P1, PT, P1, P2, PT, 0x2f, 0xf2 ;  /* 0x0000000000f2781c */ /* 0x000fda0000f24577 */
[----:B------:R-:W-:Y:S05]  /*2740*/  @P1 BRA `(.L_x_57) ;  /* 0x0000000400181947 */ /* 0x000fea0003800000 */
[----:B------:R-:W-:-:S04]  /*2750*/  LOP3.LUT P1, RZ, R13, 0x7fffffff, RZ, 0xc0, !PT ;  /* 0x7fffffff0dff7812 */ /* 0x000fc8000782c0ff */
[----:B------:R-:W-:-:S13]  /*2760*/  PLOP3.LUT P0, PT, P0, P1, PT, 0x2f, 0xf2 ;  /* 0x0000000000f2781c */ /* 0x000fda0000702577 */
[----:B------:R-:W-:Y:S05]  /*2770*/  @P0 BRA `(.L_x_58) ;  /* 0x0000000400000947 */ /* 0x000fea0003800000 */
[----:B------:R-:W-:Y:S02]  /*2780*/  ISETP.GE.AND P0, PT, R25, RZ, PT ;  /* 0x000000ff1900720c */ /* 0x000fe40003f06270 */
[----:B------:R-:W-:-:S11]  /*2790*/  ISETP.GE.AND P1, PT, R27, RZ, PT ;  /* 0x000000ff1b00720c */ /* 0x000fd60003f26270 */
[----:B------:R-:W-:Y:S01]  /*27a0*/  @P0 MOV R24, RZ ;  /* 0x000000ff00180202 */ /* 0x000fe20000000f00 */
[----:B------:R-:W-:Y:S02]  /*27b0*/  @!P0 IMAD.MOV.U32 R24, RZ, RZ, -0x40 ;  /* 0xffffffc0ff188424 */ /* 0x000fe400078e00ff */
[----:B------:R-:W-:Y:S01]  /*27c0*/  @!P0 FFMA R10, R10, 1.84467440737095516160e+19, RZ ;  /* 0x5f8000000a0a8823 */ /* 0x000fe200000000ff */
[----:B------:R-:W-:Y:S01]  /*27d0*/  @!P1 FFMA R13, R13, 1.84467440737095516160e+19, RZ ;  /* 0x5f8000000d0d9823 */ /* 0x000fe200000000ff */
[----:B------:R-:W-:-:S07]  /*27e0*/  @!P1 VIADD R24, R24, 0x40 ;  /* 0x0000004018189836 */ /* 0x000fce0000000000 */
.L_x_54:
[----:B------:R-:W-:Y:S01]  /*27f0*/  LEA R28, R22, 0xc0800000, 0x17 ;  /* 0xc0800000161c7811 */ /* 0x000fe200078eb8ff */
[----:B------:R-:W-:Y:S04]  /*2800*/  BSSY.RECONVERGENT B2, `(.L_x_59) ;  /* 0x0000036000027945 */ /* 0x000fe80003800200 */
[----:B------:R-:W-:Y:S01]  /*2810*/  IMAD.IADD R29, R13, 0x1, -R28 ;  /* 0x000000010d1d7824 */ /* 0x000fe200078e0a1c */
[----:B------:R-:W-:-:S03]  /*2820*/  IADD3 R13, PT, PT, R30, -0x7f, RZ ;  /* 0xffffff811e0d7810 */ /* 0x000fc60007ffe0ff */
[----:B------:R0:W1:Y:S01]  /*2830*/  MUFU.RCP R25, R29 ;  /* 0x0000001d00197308 */ /* 0x0000620000001000 */
[----:B------:R-:W-:Y:S01]  /*2840*/  FADD.FTZ R27, -R29, -RZ ;  /* 0x800000ff1d1b7221 */ /* 0x000fe20000010100 */
[C---:B------:R-:W-:Y:S01]  /*2850*/  IMAD R10, R13.reuse, -0x800000, R10 ;  /* 0xff8000000d0a7824 */ /* 0x040fe200078e020a */
[----:B0-----:R-:W-:-:S05]  /*2860*/  IADD3 R29, PT, PT, R13, 0x7f, -R22 ;  /* 0x0000007f0d1d7810 */ /* 0x001fca0007ffe816 */
[----:B------:R-:W-:Y:S02]  /*2870*/  IMAD.IADD R29, R29, 0x1, R24 ;  /* 0x000000011d1d7824 */ /* 0x000fe400078e0218 */
[----:B-1----:R-:W-:-:S04]  /*2880*/  FFMA R28, R25, R27, 1 ;  /* 0x3f800000191c7423 */ /* 0x002fc8000000001b */
[----:B------:R-:W-:-:S04]  /*2890*/  FFMA R25, R25, R28, R25 ;  /* 0x0000001c19197223 */ /* 0x000fc80000000019 */
[----:B------:R-:W-:-:S04]  /*28a0*/  FFMA R28, R10, R25, RZ ;  /* 0x000000190a1c7223 */ /* 0x000fc800000000ff */
[----:B------:R-:W-:-:S04]  /*28b0*/  FFMA R30, R27, R28, R10 ;  /* 0x0000001c1b1e7223 */ /* 0x000fc8000000000a */
[----:B------:R-:W-:-:S04]  /*28c0*/  FFMA R28, R25, R30, R28 ;  /* 0x0000001e191c7223 */ /* 0x000fc8000000001c */
[----:B------:R-:W-:-:S04]  /*28d0*/  FFMA R27, R27, R28, R10 ;  /* 0x0000001c1b1b7223 */ /* 0x000fc8000000000a */
[----:B------:R-:W-:-:S05]  /*28e0*/  FFMA R10, R25, R27, R28 ;  /* 0x0000001b190a7223 */ /* 0x000fca000000001c */
[----:B------:R-:W-:-:S04]  /*28f0*/  SHF.R.U32.HI R13, RZ, 0x17, R10 ;  /* 0x00000017ff0d7819 */ /* 0x000fc8000001160a */
[----:B------:R-:W-:-:S05]  /*2900*/  LOP3.LUT R13, R13, 0xff, RZ, 0xc0, !PT ;  /* 0x000000ff0d0d7812 */ /* 0x000fca00078ec0ff */
[----:B------:R-:W-:-:S04]  /*2910*/  IMAD.IADD R24, R13, 0x1, R29 ;  /* 0x000000010d187824 */ /* 0x000fc800078e021d */
[----:B------:R-:W-:-:S05]  /*2920*/  VIADD R13, R24, 0xffffffff ;  /* 0xffffffff180d7836 */ /* 0x000fca0000000000 */
[----:B------:R-:W-:-:S13]  /*2930*/  ISETP.GE.U32.AND P0, PT, R13, 0xfe, PT ;  /* 0x000000fe0d00780c */ /* 0x000fda0003f06070 */
[----:B------:R-:W-:Y:S05]  /*2940*/  @!P0 BRA `(.L_x_60) ;  /* 0x0000000000808947 */ /* 0x000fea0003800000 */
[----:B------:R-:W-:-:S13]  /*2950*/  ISETP.GT.AND P0, PT, R24, 0xfe, PT ;  /* 0x000000fe1800780c */ /* 0x000fda0003f04270 */
[----:B------:R-:W-:Y:S05]  /*2960*/  @P0 BRA `(.L_x_61) ;  /* 0x00000000006c0947 */ /* 0x000fea0003800000 */
[----:B------:R-:W-:-:S13]  /*2970*/  ISETP.GE.AND P0, PT, R24, 0x1, PT ;  /* 0x000000011800780c */ /* 0x000fda0003f06270 */
[----:B------:R-:W-:Y:S05]  /*2980*/  @P0 BRA `(.L_x_62) ;  /* 0x0000000000740947 */ /* 0x000fea0003800000 */
[----:B------:R-:W-:Y:S02]  /*2990*/  ISETP.GE.AND P0, PT, R24, -0x18, PT ;  /* 0xffffffe81800780c */ /* 0x000fe40003f06270 */
[----:B------:R-:W-:-:S11]  /*29a0*/  LOP3.LUT R10, R10, 0x80000000, RZ, 0xc0, !PT ;  /* 0x800000000a0a7812 */ /* 0x000fd600078ec0ff */
[----:B------:R-:W-:Y:S05]  /*29b0*/  @!P0 BRA `(.L_x_62) ;  /* 0x0000000000688947 */ /* 0x000fea0003800000 */
[-CC-:B------:R-:W-:Y:S01]  /*29c0*/  FFMA.RZ R13, R25, R27.reuse, R28.reuse ;  /* 0x0000001b190d7223 */ /* 0x180fe2000000c01c */
[C---:B------:R-:W-:Y:S02]  /*29d0*/  ISETP.NE.AND P2, PT, R24.reuse, RZ, PT ;  /* 0x000000ff1800720c */ /* 0x040fe40003f45270 */
[C---:B------:R-:W-:Y:S02]  /*29e0*/  ISETP.NE.AND P1, PT, R24.reuse, RZ, PT ;  /* 0x000000ff1800720c */ /* 0x040fe40003f25270 */
[----:B------:R-:W-:Y:S01]  /*29f0*/  LOP3.LUT R22, R13, 0x7fffff, RZ, 0xc0, !PT ;  /* 0x007fffff0d167812 */ /* 0x000fe200078ec0ff */
[CCC-:B------:R-:W-:Y:S01]  /*2a00*/  FFMA.RP R13, R25.reuse, R27.reuse, R28.reuse ;  /* 0x0000001b190d7223 */ /* 0x1c0fe2000000801c */
[----:B------:R-:W-:Y:S01]  /*2a10*/  FFMA.RM R28, R25, R27, R28 ;  /* 0x0000001b191c7223 */ /* 0x000fe2000000401c */
[----:B------:R-:W-:Y:S01]  /*2a20*/  IADD3 R25, PT, PT, R24, 0x20, RZ ;  /* 0x0000002018197810 */ /* 0x000fe20007ffe0ff */
[----:B------:R-:W-:Y:S01]  /*2a30*/  IMAD.MOV R24, RZ, RZ, -R24 ;  /* 0x000000ffff187224 */ /* 0x000fe200078e0a18 */
[----:B------:R-:W-:-:S02]  /*2a40*/  LOP3.LUT R22, R22, 0x800000, RZ, 0xfc, !PT ;  /* 0x0080000016167812 */ /* 0x000fc400078efcff */
[----:B------:R-:W-:Y:S02]  /*2a50*/  FSETP.NEU.FTZ.AND P0, PT, R13, R28, PT ;  /* 0x0000001c0d00720b */ /* 0x000fe40003f1d000 */
[----:B------:R-:W-:Y:S02]  /*2a60*/  SHF.L.U32 R25, R22, R25, RZ ;  /* 0x0000001916197219 */ /* 0x000fe400000006ff */
[----:B------:R-:W-:Y:S02]  /*2a70*/  SEL R13, R24, RZ, P2 ;  /* 0x000000ff180d7207 */ /* 0x000fe40001000000 */
[----:B------:R-:W-:Y:S02]  /*2a80*/  ISETP.NE.AND P1, PT, R25, RZ, P1 ;  /* 0x000000ff1900720c */ /* 0x000fe40000f25270 */
[----:B------:R-:W-:Y:S02]  /*2a90*/  SHF.R.U32.HI R13, RZ, R13, R22 ;  /* 0x0000000dff0d7219 */ /* 0x000fe40000011616 */
[----:B------:R-:W-:-:S02]  /*2aa0*/  PLOP3.LUT P0, PT, P0, P1, PT, 0xf8, 0x8f ;  /* 0x00000000008f781c */ /* 0x000fc40000703f70 */
[----:B------:R-:W-:Y:S02]  /*2ab0*/  SHF.R.U32.HI R25, RZ, 0x1, R13 ;  /* 0x00000001ff197819 */ /* 0x000fe4000001160d */
[----:B------:R-:W-:-:S04]  /*2ac0*/  SEL R22, RZ, 0x1, !P0 ;  /* 0x00000001ff167807 */ /* 0x000fc80004000000 */
[----:B------:R-:W-:-:S04]  /*2ad0*/  LOP3.LUT R22, R22, 0x1, R25, 0xf8, !PT ;  /* 0x0000000116167812 */ /* 0x000fc800078ef819 */
[----:B------:R-:W-:-:S05]  /*2ae0*/  LOP3.LUT R22, R22, R13, RZ, 0xc0, !PT ;  /* 0x0000000d16167212 */ /* 0x000fca00078ec0ff */
[----:B------:R-:W-:-:S05]  /*2af0*/  IMAD.IADD R25, R25, 0x1, R22 ;  /* 0x0000000119197824 */ /* 0x000fca00078e0216 */
[----:B------:R-:W-:Y:S01]  /*2b00*/  LOP3.LUT R10, R25, R10, RZ, 0xfc, !PT ;  /* 0x0000000a190a7212 */ /* 0x000fe200078efcff */
[----:B------:R-:W-:Y:S06]  /*2b10*/  BRA `(.L_x_62) ;  /* 0x0000000000107947 */ /* 0x000fec0003800000 */
.L_x_61:
[----:B------:R-:W-:-:S04]  /*2b20*/  LOP3.LUT R10, R10, 0x80000000, RZ, 0xc0, !PT ;  /* 0x800000000a0a7812 */ /* 0x000fc800078ec0ff */
[----:B------:R-:W-:Y:S01]  /*2b30*/  LOP3.LUT R10, R10, 0x7f800000, RZ, 0xfc, !PT ;  /* 0x7f8000000a0a7812 */ /* 0x000fe200078efcff */
[----:B------:R-:W-:Y:S06]  /*2b40*/  BRA `(.L_x_62) ;  /* 0x0000000000047947 */ /* 0x000fec0003800000 */
.L_x_60:
[----:B------:R-:W-:-:S07]  /*2b50*/  IMAD R10, R29, 0x800000, R10 ;  /* 0x008000001d0a7824 */ /* 0x000fce00078e020a */
.L_x_62:
[----:B------:R-:W-:Y:S05]  /*2b60*/  BSYNC.RECONVERGENT B2 ;  /* 0x0000000000027941 */ /* 0x000fea0003800200 */
.L_x_59:
[----:B------:R-:W-:Y:S05]  /*2b70*/  BRA `(.L_x_63) ;  /* 0x0000000000207947 */ /* 0x000fea0003800000 */
.L_x_58:
[----:B------:R-:W-:-:S04]  /*2b80*/  LOP3.LUT R10, R13, 0x80000000, R10, 0x48, !PT ;  /* 0x800000000d0a7812 */ /* 0x000fc800078e480a */
[----:B------:R-:W-:Y:S01]  /*2b90*/  LOP3.LUT R10, R10, 0x7f800000, RZ, 0xfc, !PT ;  /* 0x7f8000000a0a7812 */ /* 0x000fe200078efcff */
[----:B------:R-:W-:Y:S06]  /*2ba0*/  BRA `(.L_x_63) ;  /* 0x0000000000147947 */ /* 0x000fec0003800000 */
.L_x_57:
[----:B------:R-:W-:Y:S01]  /*2bb0*/  LOP3.LUT R10, R13, 0x80000000, R10, 0x48, !PT ;  /* 0x800000000d0a7812 */ /* 0x000fe200078e480a */
[----:B------:R-:W-:Y:S06]  /*2bc0*/  BRA `(.L_x_63) ;  /* 0x00000000000c7947 */ /* 0x000fec0003800000 */
.L_x_56:
[----:B------:R-:W0:Y:S01]  /*2bd0*/  MUFU.RSQ R10, -QNAN ;  /* 0xffc00000000a7908 */ /* 0x000e220000001400 */
[----:B------:R-:W-:Y:S05]  /*2be0*/  BRA `(.L_x_63) ;  /* 0x0000000000047947 */ /* 0x000fea0003800000 */
.L_x_55:
[----:B------:R-:W-:-:S07]  /*2bf0*/  FADD.FTZ R10, R10, R13 ;  /* 0x0000000d0a0a7221 */ /* 0x000fce0000010000 */
.L_x_63:
[----:B------:R-:W-:Y:S05]  /*2c00*/  BSYNC.RECONVERGENT B1 ;  /* 0x0000000000017941 */ /* 0x000fea0003800200 */
.L_x_53:
[----:B------:R-:W-:Y:S01]  /*2c10*/  IMAD.MOV.U32 R24, RZ, RZ, R20 ;  /* 0x000000ffff187224 */ /* 0x000fe200078e0014 */
[----:B0-----:R-:W-:Y:S01]  /*2c20*/  MOV R13, R10 ;  /* 0x0000000a000d7202 */ /* 0x001fe20000000f00 */
[----:B------:R-:W-:-:S04]  /*2c30*/  IMAD.MOV.U32 R25, RZ, RZ, 0x0 ;  /* 0x00000000ff197424 */ /* 0x000fc800078e00ff */
[----:B------:R-:W-:Y:S05]  /*2c40*/  RET.REL.NODEC R24 `(_Z13trainGMM_CUDAPhS_PfS0_S_ii) ;  /* 0xffffffd018ec7950 */ /* 0x000fea0003c3ffff */
.L_x_64:
        /* <DEDUP_REMOVED lines=11> */
.L_x_66:


//--------------------- .nv.shared.reserved.0     --------------------------
	.section	.nv.shared.reserved.0,"aw",@nobits
	.weak		__nv_reservedSMEM_offset_0_alias
	.size		__nv_reservedSMEM_offset_0_alias, 0, 64
	.other		__nv_reservedSMEM_offset_0_alias,@"STO_CUDA_RESERVED_SHARED STV_DEFAULT"
__nv_reservedSMEM_offset_0_alias:
	.zero		0
	.zero		64


//--------------------- .nv.constant0._Z12testGMM_CUDAPhS_PfS0_S_ii --------------------------
	.section	.nv.constant0._Z12testGMM_CUDAPhS_PfS0_S_ii,"a",@progbits
	.sectionflags	@""
	.align	4
.nv.constant0._Z12testGMM_CUDAPhS_PfS0_S_ii:
	.zero		944


//--------------------- .nv.constant0._Z13trainGMM_CUDAPhS_PfS0_S_ii --------------------------
	.section	.nv.constant0._Z13trainGMM_CUDAPhS_PfS0_S_ii,"a",@progbits
	.sectionflags	@""
	.align	4
.nv.constant0._Z13trainGMM_CUDAPhS_PfS0_S_ii:
	.zero		944


//--------------------- SYMBOLS --------------------------

	.type		.nv.reservedSmem.offset0,@object
	.size		.nv.reservedSmem.offset0,0x4
